//
// Generated by NVIDIA NVVM Compiler
//
// Compiler Build ID: CL-36424714
// Cuda compilation tools, release 13.0, V13.0.88
// Based on NVVM 20.0.0
//

.version 9.0
.target sm_100
.address_size 64

	// .globl	_Z11block_FW_p1Piii
// _ZZ11block_FW_p1PiiiE3shr has been demoted
// _ZZ11block_FW_p2PiiiE3shr has been demoted
// _ZZ11block_FW_p2PiiiE3row has been demoted
// _ZZ11block_FW_p2PiiiE3col has been demoted
// _ZZ11block_FW_p3PiiiE3shr has been demoted
// _ZZ11block_FW_p3PiiiE3row has been demoted
// _ZZ11block_FW_p3PiiiE3col has been demoted

.visible .entry _Z11block_FW_p1Piii(
	.param .u64 .ptr .align 1 _Z11block_FW_p1Piii_param_0,
	.param .u32 _Z11block_FW_p1Piii_param_1,
	.param .u32 _Z11block_FW_p1Piii_param_2
)
{
	.reg .pred 	%p<2>;
	.reg .b32 	%r<117>;
	.reg .b64 	%rd<7>;
	// demoted variable
	.shared .align 4 .b8 _ZZ11block_FW_p1PiiiE3shr[16384];
	ld.param.u64 	%rd3, [_Z11block_FW_p1Piii_param_0];
	ld.param.u32 	%r11, [_Z11block_FW_p1Piii_param_1];
	ld.param.u32 	%r12, [_Z11block_FW_p1Piii_param_2];
	cvta.to.global.u64 	%rd4, %rd3;
	mov.u32 	%r13, %tid.x;
	mov.u32 	%r14, %tid.y;
	shl.b32 	%r15, %r11, 6;
	add.s32 	%r16, %r15, %r13;
	add.s32 	%r17, %r15, %r14;
	mad.lo.s32 	%r18, %r17, %r12, %r16;
	mul.wide.s32 	%rd5, %r18, 4;
	add.s64 	%rd1, %rd4, %rd5;
	ld.global.u32 	%r19, [%rd1];
	shl.b32 	%r20, %r14, 8;
	mov.u32 	%r21, _ZZ11block_FW_p1PiiiE3shr;
	add.s32 	%r22, %r21, %r20;
	shl.b32 	%r23, %r13, 2;
	add.s32 	%r1, %r22, %r23;
	st.shared.u32 	[%r1], %r19;
	shl.b32 	%r24, %r12, 5;
	add.s32 	%r25, %r18, %r24;
	mul.wide.s32 	%rd6, %r25, 4;
	add.s64 	%rd2, %rd4, %rd6;
	ld.global.u32 	%r26, [%rd2];
	st.shared.u32 	[%r1+8192], %r26;
	ld.global.u32 	%r27, [%rd1+128];
	st.shared.u32 	[%r1+128], %r27;
	ld.global.u32 	%r28, [%rd2+128];
	st.shared.u32 	[%r1+8320], %r28;
	bar.sync 	0;
	add.s32 	%r115, %r22, 8192;
	add.s32 	%r29, %r23, %r21;
	add.s32 	%r114, %r29, 512;
	mov.b32 	%r116, 8192;
$L__BB0_1:
	ld.shared.u32 	%r30, [%r1];
	ld.shared.u32 	%r31, [%r115+-8192];
	ld.shared.u32 	%r32, [%r114+-512];
	add.s32 	%r33, %r32, %r31;
	min.s32 	%r34, %r30, %r33;
	st.shared.u32 	[%r1], %r34;
	ld.shared.u32 	%r35, [%r1+8192];
	ld.shared.u32 	%r36, [%r115];
	ld.shared.u32 	%r37, [%r114+-512];
	add.s32 	%r38, %r37, %r36;
	min.s32 	%r39, %r35, %r38;
	st.shared.u32 	[%r1+8192], %r39;
	ld.shared.u32 	%r40, [%r1+128];
	ld.shared.u32 	%r41, [%r115+-8192];
	ld.shared.u32 	%r42, [%r114+-384];
	add.s32 	%r43, %r42, %r41;
	min.s32 	%r44, %r40, %r43;
	st.shared.u32 	[%r1+128], %r44;
	ld.shared.u32 	%r45, [%r1+8320];
	ld.shared.u32 	%r46, [%r115];
	ld.shared.u32 	%r47, [%r114+-384];
	add.s32 	%r48, %r47, %r46;
	min.s32 	%r49, %r45, %r48;
	st.shared.u32 	[%r1+8320], %r49;
	bar.sync 	0;
	ld.shared.u32 	%r50, [%r1];
	ld.shared.u32 	%r51, [%r115+-8188];
	ld.shared.u32 	%r52, [%r114+-256];
	add.s32 	%r53, %r52, %r51;
	min.s32 	%r54, %r50, %r53;
	st.shared.u32 	[%r1], %r54;
	ld.shared.u32 	%r55, [%r1+8192];
	ld.shared.u32 	%r56, [%r115+4];
	ld.shared.u32 	%r57, [%r114+-256];
	add.s32 	%r58, %r57, %r56;
	min.s32 	%r59, %r55, %r58;
	st.shared.u32 	[%r1+8192], %r59;
	ld.shared.u32 	%r60, [%r1+128];
	ld.shared.u32 	%r61, [%r115+-8188];
	ld.shared.u32 	%r62, [%r114+-128];
	add.s32 	%r63, %r62, %r61;
	min.s32 	%r64, %r60, %r63;
	st.shared.u32 	[%r1+128], %r64;
	ld.shared.u32 	%r65, [%r1+8320];
	ld.shared.u32 	%r66, [%r115+4];
	ld.shared.u32 	%r67, [%r114+-128];
	add.s32 	%r68, %r67, %r66;
	min.s32 	%r69, %r65, %r68;
	st.shared.u32 	[%r1+8320], %r69;
	bar.sync 	0;
	ld.shared.u32 	%r70, [%r1];
	ld.shared.u32 	%r71, [%r115+-8184];
	ld.shared.u32 	%r72, [%r114];
	add.s32 	%r73, %r72, %r71;
	min.s32 	%r74, %r70, %r73;
	st.shared.u32 	[%r1], %r74;
	ld.shared.u32 	%r75, [%r1+8192];
	ld.shared.u32 	%r76, [%r115+8];
	ld.shared.u32 	%r77, [%r114];
	add.s32 	%r78, %r77, %r76;
	min.s32 	%r79, %r75, %r78;
	st.shared.u32 	[%r1+8192], %r79;
	ld.shared.u32 	%r80, [%r1+128];
	ld.shared.u32 	%r81, [%r115+-8184];
	ld.shared.u32 	%r82, [%r114+128];
	add.s32 	%r83, %r82, %r81;
	min.s32 	%r84, %r80, %r83;
	st.shared.u32 	[%r1+128], %r84;
	ld.shared.u32 	%r85, [%r1+8320];
	ld.shared.u32 	%r86, [%r115+8];
	ld.shared.u32 	%r87, [%r114+128];
	add.s32 	%r88, %r87, %r86;
	min.s32 	%r89, %r85, %r88;
	st.shared.u32 	[%r1+8320], %r89;
	bar.sync 	0;
	ld.shared.u32 	%r90, [%r1];
	ld.shared.u32 	%r91, [%r115+-8180];
	ld.shared.u32 	%r92, [%r114+256];
	add.s32 	%r93, %r92, %r91;
	min.s32 	%r94, %r90, %r93;
	st.shared.u32 	[%r1], %r94;
	ld.shared.u32 	%r95, [%r1+8192];
	ld.shared.u32 	%r96, [%r115+12];
	ld.shared.u32 	%r97, [%r114+256];
	add.s32 	%r98, %r97, %r96;
	min.s32 	%r99, %r95, %r98;
	st.shared.u32 	[%r1+8192], %r99;
	ld.shared.u32 	%r100, [%r1+128];
	ld.shared.u32 	%r101, [%r115+-8180];
	ld.shared.u32 	%r102, [%r114+384];
	add.s32 	%r103, %r102, %r101;
	min.s32 	%r104, %r100, %r103;
	st.shared.u32 	[%r1+128], %r104;
	ld.shared.u32 	%r105, [%r1+8320];
	ld.shared.u32 	%r106, [%r115+12];
	ld.shared.u32 	%r107, [%r114+384];
	add.s32 	%r108, %r107, %r106;
	min.s32 	%r109, %r105, %r108;
	st.shared.u32 	[%r1+8320], %r109;
	bar.sync 	0;
	add.s32 	%r116, %r116, 16;
	add.s32 	%r115, %r115, 16;
	add.s32 	%r114, %r114, 1024;
	setp.ne.s32 	%p1, %r116, 8448;
	@%p1 bra 	$L__BB0_1;
	ld.shared.u32 	%r110, [%r1];
	st.global.u32 	[%rd1], %r110;
	ld.shared.u32 	%r111, [%r1+8192];
	st.global.u32 	[%rd2], %r111;
	ld.shared.u32 	%r112, [%r1+128];
	st.global.u32 	[%rd1+128], %r112;
	ld.shared.u32 	%r113, [%r1+8320];
	st.global.u32 	[%rd2+128], %r113;
	ret;

}
	// .globl	_Z11block_FW_p2Piii
.visible .entry _Z11block_FW_p2Piii(
	.param .u64 .ptr .align 1 _Z11block_FW_p2Piii_param_0,
	.param .u32 _Z11block_FW_p2Piii_param_1,
	.param .u32 _Z11block_FW_p2Piii_param_2
)
{
	.reg .pred 	%p<3>;
	.reg .b32 	%r<1219>;
	.reg .b64 	%rd<15>;
	// demoted variable
	.shared .align 4 .b8 _ZZ11block_FW_p2PiiiE3shr[16384];
	// demoted variable
	.shared .align 4 .b8 _ZZ11block_FW_p2PiiiE3row[16384];
	// demoted variable
	.shared .align 4 .b8 _ZZ11block_FW_p2PiiiE3col[16384];
	ld.param.u64 	%rd5, [_Z11block_FW_p2Piii_param_0];
	ld.param.u32 	%r9, [_Z11block_FW_p2Piii_param_1];
	ld.param.u32 	%r10, [_Z11block_FW_p2Piii_param_2];
	mov.u32 	%r1, %ctaid.y;
	setp.eq.s32 	%p1, %r1, %r9;
	@%p1 bra 	$L__BB1_4;
	cvta.to.global.u64 	%rd6, %rd5;
	mov.u32 	%r2, %tid.x;
	mov.u32 	%r12, %tid.y;
	shl.b32 	%r13, %r9, 6;
	add.s32 	%r14, %r13, %r2;
	add.s32 	%r15, %r13, %r12;
	shl.b32 	%r16, %r1, 6;
	add.s32 	%r17, %r16, %r2;
	add.s32 	%r18, %r16, %r12;
	mul.lo.s32 	%r19, %r15, %r10;
	add.s32 	%r20, %r19, %r14;
	mul.wide.s32 	%rd7, %r20, 4;
	add.s64 	%rd8, %rd6, %rd7;
	ld.global.u32 	%r21, [%rd8];
	shl.b32 	%r22, %r12, 8;
	mov.u32 	%r23, _ZZ11block_FW_p2PiiiE3shr;
	add.s32 	%r3, %r23, %r22;
	shl.b32 	%r24, %r2, 2;
	add.s32 	%r25, %r3, %r24;
	st.shared.u32 	[%r25], %r21;
	shl.b32 	%r26, %r10, 5;
	add.s32 	%r27, %r19, %r26;
	add.s32 	%r28, %r27, %r14;
	mul.wide.s32 	%rd9, %r28, 4;
	add.s64 	%rd10, %rd6, %rd9;
	ld.global.u32 	%r29, [%rd10];
	st.shared.u32 	[%r25+8192], %r29;
	ld.global.u32 	%r30, [%rd8+128];
	st.shared.u32 	[%r25+128], %r30;
	ld.global.u32 	%r31, [%rd10+128];
	st.shared.u32 	[%r25+8320], %r31;
	add.s32 	%r32, %r19, %r17;
	mul.wide.s32 	%rd11, %r32, 4;
	add.s64 	%rd1, %rd6, %rd11;
	ld.global.u32 	%r33, [%rd1];
	mov.u32 	%r34, _ZZ11block_FW_p2PiiiE3row;
	add.s32 	%r35, %r34, %r22;
	add.s32 	%r4, %r35, %r24;
	st.shared.u32 	[%r4], %r33;
	add.s32 	%r36, %r27, %r17;
	mul.wide.s32 	%rd12, %r36, 4;
	add.s64 	%rd2, %rd6, %rd12;
	ld.global.u32 	%r37, [%rd2];
	st.shared.u32 	[%r4+8192], %r37;
	ld.global.u32 	%r38, [%rd1+128];
	st.shared.u32 	[%r4+128], %r38;
	ld.global.u32 	%r39, [%rd2+128];
	st.shared.u32 	[%r4+8320], %r39;
	mad.lo.s32 	%r40, %r10, %r18, %r14;
	mul.wide.s32 	%rd13, %r40, 4;
	add.s64 	%rd3, %rd6, %rd13;
	ld.global.u32 	%r41, [%rd3];
	mov.u32 	%r42, _ZZ11block_FW_p2PiiiE3col;
	add.s32 	%r5, %r42, %r22;
	add.s32 	%r6, %r5, %r24;
	st.shared.u32 	[%r6], %r41;
	add.s32 	%r43, %r40, %r26;
	mul.wide.s32 	%rd14, %r43, 4;
	add.s64 	%rd4, %rd6, %rd14;
	ld.global.u32 	%r44, [%rd4];
	st.shared.u32 	[%r6+8192], %r44;
	ld.global.u32 	%r45, [%rd3+128];
	st.shared.u32 	[%r6+128], %r45;
	ld.global.u32 	%r46, [%rd4+128];
	st.shared.u32 	[%r6+8320], %r46;
	bar.sync 	0;
	mov.b32 	%r1218, 0;
$L__BB1_2:
	.pragma "nounroll";
	ld.shared.u32 	%r47, [%r4];
	shl.b32 	%r48, %r1218, 2;
	add.s32 	%r49, %r3, %r48;
	ld.shared.u32 	%r50, [%r49];
	shl.b32 	%r51, %r1218, 8;
	add.s32 	%r53, %r34, %r51;
	add.s32 	%r55, %r53, %r24;
	ld.shared.u32 	%r56, [%r55];
	add.s32 	%r57, %r56, %r50;
	min.s32 	%r58, %r47, %r57;
	st.shared.u32 	[%r4], %r58;
	ld.shared.u32 	%r59, [%r4+8192];
	ld.shared.u32 	%r60, [%r49+8192];
	ld.shared.u32 	%r61, [%r55];
	add.s32 	%r62, %r61, %r60;
	min.s32 	%r63, %r59, %r62;
	st.shared.u32 	[%r4+8192], %r63;
	ld.shared.u32 	%r64, [%r4+128];
	ld.shared.u32 	%r65, [%r55+128];
	add.s32 	%r66, %r65, %r50;
	min.s32 	%r67, %r64, %r66;
	st.shared.u32 	[%r4+128], %r67;
	ld.shared.u32 	%r68, [%r4+8320];
	ld.shared.u32 	%r69, [%r55+128];
	add.s32 	%r70, %r69, %r60;
	min.s32 	%r71, %r68, %r70;
	st.shared.u32 	[%r4+8320], %r71;
	ld.shared.u32 	%r72, [%r6];
	add.s32 	%r73, %r5, %r48;
	ld.shared.u32 	%r74, [%r73];
	add.s32 	%r76, %r23, %r51;
	add.s32 	%r77, %r76, %r24;
	ld.shared.u32 	%r78, [%r77];
	add.s32 	%r79, %r78, %r74;
	min.s32 	%r80, %r72, %r79;
	st.shared.u32 	[%r6], %r80;
	ld.shared.u32 	%r81, [%r6+8192];
	ld.shared.u32 	%r82, [%r73+8192];
	add.s32 	%r83, %r78, %r82;
	min.s32 	%r84, %r81, %r83;
	st.shared.u32 	[%r6+8192], %r84;
	ld.shared.u32 	%r85, [%r6+128];
	ld.shared.u32 	%r86, [%r73];
	ld.shared.u32 	%r87, [%r77+128];
	add.s32 	%r88, %r87, %r86;
	min.s32 	%r89, %r85, %r88;
	st.shared.u32 	[%r6+128], %r89;
	ld.shared.u32 	%r90, [%r6+8320];
	ld.shared.u32 	%r91, [%r73+8192];
	add.s32 	%r92, %r91, %r87;
	min.s32 	%r93, %r90, %r92;
	st.shared.u32 	[%r6+8320], %r93;
	bar.sync 	0;
	ld.shared.u32 	%r94, [%r4];
	ld.shared.u32 	%r95, [%r49+4];
	ld.shared.u32 	%r96, [%r55+256];
	add.s32 	%r97, %r96, %r95;
	min.s32 	%r98, %r94, %r97;
	st.shared.u32 	[%r4], %r98;
	ld.shared.u32 	%r99, [%r4+8192];
	ld.shared.u32 	%r100, [%r49+8196];
	ld.shared.u32 	%r101, [%r55+256];
	add.s32 	%r102, %r101, %r100;
	min.s32 	%r103, %r99, %r102;
	st.shared.u32 	[%r4+8192], %r103;
	ld.shared.u32 	%r104, [%r4+128];
	ld.shared.u32 	%r105, [%r55+384];
	add.s32 	%r106, %r105, %r95;
	min.s32 	%r107, %r104, %r106;
	st.shared.u32 	[%r4+128], %r107;
	ld.shared.u32 	%r108, [%r4+8320];
	ld.shared.u32 	%r109, [%r55+384];
	add.s32 	%r110, %r109, %r100;
	min.s32 	%r111, %r108, %r110;
	st.shared.u32 	[%r4+8320], %r111;
	ld.shared.u32 	%r112, [%r6];
	ld.shared.u32 	%r113, [%r73+4];
	ld.shared.u32 	%r114, [%r77+256];
	add.s32 	%r115, %r114, %r113;
	min.s32 	%r116, %r112, %r115;
	st.shared.u32 	[%r6], %r116;
	ld.shared.u32 	%r117, [%r6+8192];
	ld.shared.u32 	%r118, [%r73+8196];
	add.s32 	%r119, %r114, %r118;
	min.s32 	%r120, %r117, %r119;
	st.shared.u32 	[%r6+8192], %r120;
	ld.shared.u32 	%r121, [%r6+128];
	ld.shared.u32 	%r122, [%r73+4];
	ld.shared.u32 	%r123, [%r77+384];
	add.s32 	%r124, %r123, %r122;
	min.s32 	%r125, %r121, %r124;
	st.shared.u32 	[%r6+128], %r125;
	ld.shared.u32 	%r126, [%r6+8320];
	ld.shared.u32 	%r127, [%r73+8196];
	add.s32 	%r128, %r127, %r123;
	min.s32 	%r129, %r126, %r128;
	st.shared.u32 	[%r6+8320], %r129;
	bar.sync 	0;
	ld.shared.u32 	%r130, [%r4];
	ld.shared.u32 	%r131, [%r49+8];
	ld.shared.u32 	%r132, [%r55+512];
	add.s32 	%r133, %r132, %r131;
	min.s32 	%r134, %r130, %r133;
	st.shared.u32 	[%r4], %r134;
	ld.shared.u32 	%r135, [%r4+8192];
	ld.shared.u32 	%r136, [%r49+8200];
	ld.shared.u32 	%r137, [%r55+512];
	add.s32 	%r138, %r137, %r136;
	min.s32 	%r139, %r135, %r138;
	st.shared.u32 	[%r4+8192], %r139;
	ld.shared.u32 	%r140, [%r4+128];
	ld.shared.u32 	%r141, [%r55+640];
	add.s32 	%r142, %r141, %r131;
	min.s32 	%r143, %r140, %r142;
	st.shared.u32 	[%r4+128], %r143;
	ld.shared.u32 	%r144, [%r4+8320];
	ld.shared.u32 	%r145, [%r55+640];
	add.s32 	%r146, %r145, %r136;
	min.s32 	%r147, %r144, %r146;
	st.shared.u32 	[%r4+8320], %r147;
	ld.shared.u32 	%r148, [%r6];
	ld.shared.u32 	%r149, [%r73+8];
	ld.shared.u32 	%r150, [%r77+512];
	add.s32 	%r151, %r150, %r149;
	min.s32 	%r152, %r148, %r151;
	st.shared.u32 	[%r6], %r152;
	ld.shared.u32 	%r153, [%r6+8192];
	ld.shared.u32 	%r154, [%r73+8200];
	add.s32 	%r155, %r150, %r154;
	min.s32 	%r156, %r153, %r155;
	st.shared.u32 	[%r6+8192], %r156;
	ld.shared.u32 	%r157, [%r6+128];
	ld.shared.u32 	%r158, [%r73+8];
	ld.shared.u32 	%r159, [%r77+640];
	add.s32 	%r160, %r159, %r158;
	min.s32 	%r161, %r157, %r160;
	st.shared.u32 	[%r6+128], %r161;
	ld.shared.u32 	%r162, [%r6+8320];
	ld.shared.u32 	%r163, [%r73+8200];
	add.s32 	%r164, %r163, %r159;
	min.s32 	%r165, %r162, %r164;
	st.shared.u32 	[%r6+8320], %r165;
	bar.sync 	0;
	ld.shared.u32 	%r166, [%r4];
	ld.shared.u32 	%r167, [%r49+12];
	ld.shared.u32 	%r168, [%r55+768];
	add.s32 	%r169, %r168, %r167;
	min.s32 	%r170, %r166, %r169;
	st.shared.u32 	[%r4], %r170;
	ld.shared.u32 	%r171, [%r4+8192];
	ld.shared.u32 	%r172, [%r49+8204];
	ld.shared.u32 	%r173, [%r55+768];
	add.s32 	%r174, %r173, %r172;
	min.s32 	%r175, %r171, %r174;
	st.shared.u32 	[%r4+8192], %r175;
	ld.shared.u32 	%r176, [%r4+128];
	ld.shared.u32 	%r177, [%r55+896];
	add.s32 	%r178, %r177, %r167;
	min.s32 	%r179, %r176, %r178;
	st.shared.u32 	[%r4+128], %r179;
	ld.shared.u32 	%r180, [%r4+8320];
	ld.shared.u32 	%r181, [%r55+896];
	add.s32 	%r182, %r181, %r172;
	min.s32 	%r183, %r180, %r182;
	st.shared.u32 	[%r4+8320], %r183;
	ld.shared.u32 	%r184, [%r6];
	ld.shared.u32 	%r185, [%r73+12];
	ld.shared.u32 	%r186, [%r77+768];
	add.s32 	%r187, %r186, %r185;
	min.s32 	%r188, %r184, %r187;
	st.shared.u32 	[%r6], %r188;
	ld.shared.u32 	%r189, [%r6+8192];
	ld.shared.u32 	%r190, [%r73+8204];
	add.s32 	%r191, %r186, %r190;
	min.s32 	%r192, %r189, %r191;
	st.shared.u32 	[%r6+8192], %r192;
	ld.shared.u32 	%r193, [%r6+128];
	ld.shared.u32 	%r194, [%r73+12];
	ld.shared.u32 	%r195, [%r77+896];
	add.s32 	%r196, %r195, %r194;
	min.s32 	%r197, %r193, %r196;
	st.shared.u32 	[%r6+128], %r197;
	ld.shared.u32 	%r198, [%r6+8320];
	ld.shared.u32 	%r199, [%r73+8204];
	add.s32 	%r200, %r199, %r195;
	min.s32 	%r201, %r198, %r200;
	st.shared.u32 	[%r6+8320], %r201;
	bar.sync 	0;
	ld.shared.u32 	%r202, [%r4];
	ld.shared.u32 	%r203, [%r49+16];
	ld.shared.u32 	%r204, [%r55+1024];
	add.s32 	%r205, %r204, %r203;
	min.s32 	%r206, %r202, %r205;
	st.shared.u32 	[%r4], %r206;
	ld.shared.u32 	%r207, [%r4+8192];
	ld.shared.u32 	%r208, [%r49+8208];
	ld.shared.u32 	%r209, [%r55+1024];
	add.s32 	%r210, %r209, %r208;
	min.s32 	%r211, %r207, %r210;
	st.shared.u32 	[%r4+8192], %r211;
	ld.shared.u32 	%r212, [%r4+128];
	ld.shared.u32 	%r213, [%r55+1152];
	add.s32 	%r214, %r213, %r203;
	min.s32 	%r215, %r212, %r214;
	st.shared.u32 	[%r4+128], %r215;
	ld.shared.u32 	%r216, [%r4+8320];
	ld.shared.u32 	%r217, [%r55+1152];
	add.s32 	%r218, %r217, %r208;
	min.s32 	%r219, %r216, %r218;
	st.shared.u32 	[%r4+8320], %r219;
	ld.shared.u32 	%r220, [%r6];
	ld.shared.u32 	%r221, [%r73+16];
	ld.shared.u32 	%r222, [%r77+1024];
	add.s32 	%r223, %r222, %r221;
	min.s32 	%r224, %r220, %r223;
	st.shared.u32 	[%r6], %r224;
	ld.shared.u32 	%r225, [%r6+8192];
	ld.shared.u32 	%r226, [%r73+8208];
	add.s32 	%r227, %r222, %r226;
	min.s32 	%r228, %r225, %r227;
	st.shared.u32 	[%r6+8192], %r228;
	ld.shared.u32 	%r229, [%r6+128];
	ld.shared.u32 	%r230, [%r73+16];
	ld.shared.u32 	%r231, [%r77+1152];
	add.s32 	%r232, %r231, %r230;
	min.s32 	%r233, %r229, %r232;
	st.shared.u32 	[%r6+128], %r233;
	ld.shared.u32 	%r234, [%r6+8320];
	ld.shared.u32 	%r235, [%r73+8208];
	add.s32 	%r236, %r235, %r231;
	min.s32 	%r237, %r234, %r236;
	st.shared.u32 	[%r6+8320], %r237;
	bar.sync 	0;
	ld.shared.u32 	%r238, [%r4];
	ld.shared.u32 	%r239, [%r49+20];
	ld.shared.u32 	%r240, [%r55+1280];
	add.s32 	%r241, %r240, %r239;
	min.s32 	%r242, %r238, %r241;
	st.shared.u32 	[%r4], %r242;
	ld.shared.u32 	%r243, [%r4+8192];
	ld.shared.u32 	%r244, [%r49+8212];
	ld.shared.u32 	%r245, [%r55+1280];
	add.s32 	%r246, %r245, %r244;
	min.s32 	%r247, %r243, %r246;
	st.shared.u32 	[%r4+8192], %r247;
	ld.shared.u32 	%r248, [%r4+128];
	ld.shared.u32 	%r249, [%r55+1408];
	add.s32 	%r250, %r249, %r239;
	min.s32 	%r251, %r248, %r250;
	st.shared.u32 	[%r4+128], %r251;
	ld.shared.u32 	%r252, [%r4+8320];
	ld.shared.u32 	%r253, [%r55+1408];
	add.s32 	%r254, %r253, %r244;
	min.s32 	%r255, %r252, %r254;
	st.shared.u32 	[%r4+8320], %r255;
	ld.shared.u32 	%r256, [%r6];
	ld.shared.u32 	%r257, [%r73+20];
	ld.shared.u32 	%r258, [%r77+1280];
	add.s32 	%r259, %r258, %r257;
	min.s32 	%r260, %r256, %r259;
	st.shared.u32 	[%r6], %r260;
	ld.shared.u32 	%r261, [%r6+8192];
	ld.shared.u32 	%r262, [%r73+8212];
	add.s32 	%r263, %r258, %r262;
	min.s32 	%r264, %r261, %r263;
	st.shared.u32 	[%r6+8192], %r264;
	ld.shared.u32 	%r265, [%r6+128];
	ld.shared.u32 	%r266, [%r73+20];
	ld.shared.u32 	%r267, [%r77+1408];
	add.s32 	%r268, %r267, %r266;
	min.s32 	%r269, %r265, %r268;
	st.shared.u32 	[%r6+128], %r269;
	ld.shared.u32 	%r270, [%r6+8320];
	ld.shared.u32 	%r271, [%r73+8212];
	add.s32 	%r272, %r271, %r267;
	min.s32 	%r273, %r270, %r272;
	st.shared.u32 	[%r6+8320], %r273;
	bar.sync 	0;
	ld.shared.u32 	%r274, [%r4];
	ld.shared.u32 	%r275, [%r49+24];
	ld.shared.u32 	%r276, [%r55+1536];
	add.s32 	%r277, %r276, %r275;
	min.s32 	%r278, %r274, %r277;
	st.shared.u32 	[%r4], %r278;
	ld.shared.u32 	%r279, [%r4+8192];
	ld.shared.u32 	%r280, [%r49+8216];
	ld.shared.u32 	%r281, [%r55+1536];
	add.s32 	%r282, %r281, %r280;
	min.s32 	%r283, %r279, %r282;
	st.shared.u32 	[%r4+8192], %r283;
	ld.shared.u32 	%r284, [%r4+128];
	ld.shared.u32 	%r285, [%r55+1664];
	add.s32 	%r286, %r285, %r275;
	min.s32 	%r287, %r284, %r286;
	st.shared.u32 	[%r4+128], %r287;
	ld.shared.u32 	%r288, [%r4+8320];
	ld.shared.u32 	%r289, [%r55+1664];
	add.s32 	%r290, %r289, %r280;
	min.s32 	%r291, %r288, %r290;
	st.shared.u32 	[%r4+8320], %r291;
	ld.shared.u32 	%r292, [%r6];
	ld.shared.u32 	%r293, [%r73+24];
	ld.shared.u32 	%r294, [%r77+1536];
	add.s32 	%r295, %r294, %r293;
	min.s32 	%r296, %r292, %r295;
	st.shared.u32 	[%r6], %r296;
	ld.shared.u32 	%r297, [%r6+8192];
	ld.shared.u32 	%r298, [%r73+8216];
	add.s32 	%r299, %r294, %r298;
	min.s32 	%r300, %r297, %r299;
	st.shared.u32 	[%r6+8192], %r300;
	ld.shared.u32 	%r301, [%r6+128];
	ld.shared.u32 	%r302, [%r73+24];
	ld.shared.u32 	%r303, [%r77+1664];
	add.s32 	%r304, %r303, %r302;
	min.s32 	%r305, %r301, %r304;
	st.shared.u32 	[%r6+128], %r305;
	ld.shared.u32 	%r306, [%r6+8320];
	ld.shared.u32 	%r307, [%r73+8216];
	add.s32 	%r308, %r307, %r303;
	min.s32 	%r309, %r306, %r308;
	st.shared.u32 	[%r6+8320], %r309;
	bar.sync 	0;
	ld.shared.u32 	%r310, [%r4];
	ld.shared.u32 	%r311, [%r49+28];
	ld.shared.u32 	%r312, [%r55+1792];
	add.s32 	%r313, %r312, %r311;
	min.s32 	%r314, %r310, %r313;
	st.shared.u32 	[%r4], %r314;
	ld.shared.u32 	%r315, [%r4+8192];
	ld.shared.u32 	%r316, [%r49+8220];
	ld.shared.u32 	%r317, [%r55+1792];
	add.s32 	%r318, %r317, %r316;
	min.s32 	%r319, %r315, %r318;
	st.shared.u32 	[%r4+8192], %r319;
	ld.shared.u32 	%r320, [%r4+128];
	ld.shared.u32 	%r321, [%r55+1920];
	add.s32 	%r322, %r321, %r311;
	min.s32 	%r323, %r320, %r322;
	st.shared.u32 	[%r4+128], %r323;
	ld.shared.u32 	%r324, [%r4+8320];
	ld.shared.u32 	%r325, [%r55+1920];
	add.s32 	%r326, %r325, %r316;
	min.s32 	%r327, %r324, %r326;
	st.shared.u32 	[%r4+8320], %r327;
	ld.shared.u32 	%r328, [%r6];
	ld.shared.u32 	%r329, [%r73+28];
	ld.shared.u32 	%r330, [%r77+1792];
	add.s32 	%r331, %r330, %r329;
	min.s32 	%r332, %r328, %r331;
	st.shared.u32 	[%r6], %r332;
	ld.shared.u32 	%r333, [%r6+8192];
	ld.shared.u32 	%r334, [%r73+8220];
	add.s32 	%r335, %r330, %r334;
	min.s32 	%r336, %r333, %r335;
	st.shared.u32 	[%r6+8192], %r336;
	ld.shared.u32 	%r337, [%r6+128];
	ld.shared.u32 	%r338, [%r73+28];
	ld.shared.u32 	%r339, [%r77+1920];
	add.s32 	%r340, %r339, %r338;
	min.s32 	%r341, %r337, %r340;
	st.shared.u32 	[%r6+128], %r341;
	ld.shared.u32 	%r342, [%r6+8320];
	ld.shared.u32 	%r343, [%r73+8220];
	add.s32 	%r344, %r343, %r339;
	min.s32 	%r345, %r342, %r344;
	st.shared.u32 	[%r6+8320], %r345;
	bar.sync 	0;
	ld.shared.u32 	%r346, [%r4];
	ld.shared.u32 	%r347, [%r49+32];
	ld.shared.u32 	%r348, [%r55+2048];
	add.s32 	%r349, %r348, %r347;
	min.s32 	%r350, %r346, %r349;
	st.shared.u32 	[%r4], %r350;
	ld.shared.u32 	%r351, [%r4+8192];
	ld.shared.u32 	%r352, [%r49+8224];
	ld.shared.u32 	%r353, [%r55+2048];
	add.s32 	%r354, %r353, %r352;
	min.s32 	%r355, %r351, %r354;
	st.shared.u32 	[%r4+8192], %r355;
	ld.shared.u32 	%r356, [%r4+128];
	ld.shared.u32 	%r357, [%r55+2176];
	add.s32 	%r358, %r357, %r347;
	min.s32 	%r359, %r356, %r358;
	st.shared.u32 	[%r4+128], %r359;
	ld.shared.u32 	%r360, [%r4+8320];
	ld.shared.u32 	%r361, [%r55+2176];
	add.s32 	%r362, %r361, %r352;
	min.s32 	%r363, %r360, %r362;
	st.shared.u32 	[%r4+8320], %r363;
	ld.shared.u32 	%r364, [%r6];
	ld.shared.u32 	%r365, [%r73+32];
	ld.shared.u32 	%r366, [%r77+2048];
	add.s32 	%r367, %r366, %r365;
	min.s32 	%r368, %r364, %r367;
	st.shared.u32 	[%r6], %r368;
	ld.shared.u32 	%r369, [%r6+8192];
	ld.shared.u32 	%r370, [%r73+8224];
	add.s32 	%r371, %r366, %r370;
	min.s32 	%r372, %r369, %r371;
	st.shared.u32 	[%r6+8192], %r372;
	ld.shared.u32 	%r373, [%r6+128];
	ld.shared.u32 	%r374, [%r73+32];
	ld.shared.u32 	%r375, [%r77+2176];
	add.s32 	%r376, %r375, %r374;
	min.s32 	%r377, %r373, %r376;
	st.shared.u32 	[%r6+128], %r377;
	ld.shared.u32 	%r378, [%r6+8320];
	ld.shared.u32 	%r379, [%r73+8224];
	add.s32 	%r380, %r379, %r375;
	min.s32 	%r381, %r378, %r380;
	st.shared.u32 	[%r6+8320], %r381;
	bar.sync 	0;
	ld.shared.u32 	%r382, [%r4];
	ld.shared.u32 	%r383, [%r49+36];
	ld.shared.u32 	%r384, [%r55+2304];
	add.s32 	%r385, %r384, %r383;
	min.s32 	%r386, %r382, %r385;
	st.shared.u32 	[%r4], %r386;
	ld.shared.u32 	%r387, [%r4+8192];
	ld.shared.u32 	%r388, [%r49+8228];
	ld.shared.u32 	%r389, [%r55+2304];
	add.s32 	%r390, %r389, %r388;
	min.s32 	%r391, %r387, %r390;
	st.shared.u32 	[%r4+8192], %r391;
	ld.shared.u32 	%r392, [%r4+128];
	ld.shared.u32 	%r393, [%r55+2432];
	add.s32 	%r394, %r393, %r383;
	min.s32 	%r395, %r392, %r394;
	st.shared.u32 	[%r4+128], %r395;
	ld.shared.u32 	%r396, [%r4+8320];
	ld.shared.u32 	%r397, [%r55+2432];
	add.s32 	%r398, %r397, %r388;
	min.s32 	%r399, %r396, %r398;
	st.shared.u32 	[%r4+8320], %r399;
	ld.shared.u32 	%r400, [%r6];
	ld.shared.u32 	%r401, [%r73+36];
	ld.shared.u32 	%r402, [%r77+2304];
	add.s32 	%r403, %r402, %r401;
	min.s32 	%r404, %r400, %r403;
	st.shared.u32 	[%r6], %r404;
	ld.shared.u32 	%r405, [%r6+8192];
	ld.shared.u32 	%r406, [%r73+8228];
	add.s32 	%r407, %r402, %r406;
	min.s32 	%r408, %r405, %r407;
	st.shared.u32 	[%r6+8192], %r408;
	ld.shared.u32 	%r409, [%r6+128];
	ld.shared.u32 	%r410, [%r73+36];
	ld.shared.u32 	%r411, [%r77+2432];
	add.s32 	%r412, %r411, %r410;
	min.s32 	%r413, %r409, %r412;
	st.shared.u32 	[%r6+128], %r413;
	ld.shared.u32 	%r414, [%r6+8320];
	ld.shared.u32 	%r415, [%r73+8228];
	add.s32 	%r416, %r415, %r411;
	min.s32 	%r417, %r414, %r416;
	st.shared.u32 	[%r6+8320], %r417;
	bar.sync 	0;
	ld.shared.u32 	%r418, [%r4];
	ld.shared.u32 	%r419, [%r49+40];
	ld.shared.u32 	%r420, [%r55+2560];
	add.s32 	%r421, %r420, %r419;
	min.s32 	%r422, %r418, %r421;
	st.shared.u32 	[%r4], %r422;
	ld.shared.u32 	%r423, [%r4+8192];
	ld.shared.u32 	%r424, [%r49+8232];
	ld.shared.u32 	%r425, [%r55+2560];
	add.s32 	%r426, %r425, %r424;
	min.s32 	%r427, %r423, %r426;
	st.shared.u32 	[%r4+8192], %r427;
	ld.shared.u32 	%r428, [%r4+128];
	ld.shared.u32 	%r429, [%r55+2688];
	add.s32 	%r430, %r429, %r419;
	min.s32 	%r431, %r428, %r430;
	st.shared.u32 	[%r4+128], %r431;
	ld.shared.u32 	%r432, [%r4+8320];
	ld.shared.u32 	%r433, [%r55+2688];
	add.s32 	%r434, %r433, %r424;
	min.s32 	%r435, %r432, %r434;
	st.shared.u32 	[%r4+8320], %r435;
	ld.shared.u32 	%r436, [%r6];
	ld.shared.u32 	%r437, [%r73+40];
	ld.shared.u32 	%r438, [%r77+2560];
	add.s32 	%r439, %r438, %r437;
	min.s32 	%r440, %r436, %r439;
	st.shared.u32 	[%r6], %r440;
	ld.shared.u32 	%r441, [%r6+8192];
	ld.shared.u32 	%r442, [%r73+8232];
	add.s32 	%r443, %r438, %r442;
	min.s32 	%r444, %r441, %r443;
	st.shared.u32 	[%r6+8192], %r444;
	ld.shared.u32 	%r445, [%r6+128];
	ld.shared.u32 	%r446, [%r73+40];
	ld.shared.u32 	%r447, [%r77+2688];
	add.s32 	%r448, %r447, %r446;
	min.s32 	%r449, %r445, %r448;
	st.shared.u32 	[%r6+128], %r449;
	ld.shared.u32 	%r450, [%r6+8320];
	ld.shared.u32 	%r451, [%r73+8232];
	add.s32 	%r452, %r451, %r447;
	min.s32 	%r453, %r450, %r452;
	st.shared.u32 	[%r6+8320], %r453;
	bar.sync 	0;
	ld.shared.u32 	%r454, [%r4];
	ld.shared.u32 	%r455, [%r49+44];
	ld.shared.u32 	%r456, [%r55+2816];
	add.s32 	%r457, %r456, %r455;
	min.s32 	%r458, %r454, %r457;
	st.shared.u32 	[%r4], %r458;
	ld.shared.u32 	%r459, [%r4+8192];
	ld.shared.u32 	%r460, [%r49+8236];
	ld.shared.u32 	%r461, [%r55+2816];
	add.s32 	%r462, %r461, %r460;
	min.s32 	%r463, %r459, %r462;
	st.shared.u32 	[%r4+8192], %r463;
	ld.shared.u32 	%r464, [%r4+128];
	ld.shared.u32 	%r465, [%r55+2944];
	add.s32 	%r466, %r465, %r455;
	min.s32 	%r467, %r464, %r466;
	st.shared.u32 	[%r4+128], %r467;
	ld.shared.u32 	%r468, [%r4+8320];
	ld.shared.u32 	%r469, [%r55+2944];
	add.s32 	%r470, %r469, %r460;
	min.s32 	%r471, %r468, %r470;
	st.shared.u32 	[%r4+8320], %r471;
	ld.shared.u32 	%r472, [%r6];
	ld.shared.u32 	%r473, [%r73+44];
	ld.shared.u32 	%r474, [%r77+2816];
	add.s32 	%r475, %r474, %r473;
	min.s32 	%r476, %r472, %r475;
	st.shared.u32 	[%r6], %r476;
	ld.shared.u32 	%r477, [%r6+8192];
	ld.shared.u32 	%r478, [%r73+8236];
	add.s32 	%r479, %r474, %r478;
	min.s32 	%r480, %r477, %r479;
	st.shared.u32 	[%r6+8192], %r480;
	ld.shared.u32 	%r481, [%r6+128];
	ld.shared.u32 	%r482, [%r73+44];
	ld.shared.u32 	%r483, [%r77+2944];
	add.s32 	%r484, %r483, %r482;
	min.s32 	%r485, %r481, %r484;
	st.shared.u32 	[%r6+128], %r485;
	ld.shared.u32 	%r486, [%r6+8320];
	ld.shared.u32 	%r487, [%r73+8236];
	add.s32 	%r488, %r487, %r483;
	min.s32 	%r489, %r486, %r488;
	st.shared.u32 	[%r6+8320], %r489;
	bar.sync 	0;
	ld.shared.u32 	%r490, [%r4];
	ld.shared.u32 	%r491, [%r49+48];
	ld.shared.u32 	%r492, [%r55+3072];
	add.s32 	%r493, %r492, %r491;
	min.s32 	%r494, %r490, %r493;
	st.shared.u32 	[%r4], %r494;
	ld.shared.u32 	%r495, [%r4+8192];
	ld.shared.u32 	%r496, [%r49+8240];
	ld.shared.u32 	%r497, [%r55+3072];
	add.s32 	%r498, %r497, %r496;
	min.s32 	%r499, %r495, %r498;
	st.shared.u32 	[%r4+8192], %r499;
	ld.shared.u32 	%r500, [%r4+128];
	ld.shared.u32 	%r501, [%r55+3200];
	add.s32 	%r502, %r501, %r491;
	min.s32 	%r503, %r500, %r502;
	st.shared.u32 	[%r4+128], %r503;
	ld.shared.u32 	%r504, [%r4+8320];
	ld.shared.u32 	%r505, [%r55+3200];
	add.s32 	%r506, %r505, %r496;
	min.s32 	%r507, %r504, %r506;
	st.shared.u32 	[%r4+8320], %r507;
	ld.shared.u32 	%r508, [%r6];
	ld.shared.u32 	%r509, [%r73+48];
	ld.shared.u32 	%r510, [%r77+3072];
	add.s32 	%r511, %r510, %r509;
	min.s32 	%r512, %r508, %r511;
	st.shared.u32 	[%r6], %r512;
	ld.shared.u32 	%r513, [%r6+8192];
	ld.shared.u32 	%r514, [%r73+8240];
	add.s32 	%r515, %r510, %r514;
	min.s32 	%r516, %r513, %r515;
	st.shared.u32 	[%r6+8192], %r516;
	ld.shared.u32 	%r517, [%r6+128];
	ld.shared.u32 	%r518, [%r73+48];
	ld.shared.u32 	%r519, [%r77+3200];
	add.s32 	%r520, %r519, %r518;
	min.s32 	%r521, %r517, %r520;
	st.shared.u32 	[%r6+128], %r521;
	ld.shared.u32 	%r522, [%r6+8320];
	ld.shared.u32 	%r523, [%r73+8240];
	add.s32 	%r524, %r523, %r519;
	min.s32 	%r525, %r522, %r524;
	st.shared.u32 	[%r6+8320], %r525;
	bar.sync 	0;
	ld.shared.u32 	%r526, [%r4];
	ld.shared.u32 	%r527, [%r49+52];
	ld.shared.u32 	%r528, [%r55+3328];
	add.s32 	%r529, %r528, %r527;
	min.s32 	%r530, %r526, %r529;
	st.shared.u32 	[%r4], %r530;
	ld.shared.u32 	%r531, [%r4+8192];
	ld.shared.u32 	%r532, [%r49+8244];
	ld.shared.u32 	%r533, [%r55+3328];
	add.s32 	%r534, %r533, %r532;
	min.s32 	%r535, %r531, %r534;
	st.shared.u32 	[%r4+8192], %r535;
	ld.shared.u32 	%r536, [%r4+128];
	ld.shared.u32 	%r537, [%r55+3456];
	add.s32 	%r538, %r537, %r527;
	min.s32 	%r539, %r536, %r538;
	st.shared.u32 	[%r4+128], %r539;
	ld.shared.u32 	%r540, [%r4+8320];
	ld.shared.u32 	%r541, [%r55+3456];
	add.s32 	%r542, %r541, %r532;
	min.s32 	%r543, %r540, %r542;
	st.shared.u32 	[%r4+8320], %r543;
	ld.shared.u32 	%r544, [%r6];
	ld.shared.u32 	%r545, [%r73+52];
	ld.shared.u32 	%r546, [%r77+3328];
	add.s32 	%r547, %r546, %r545;
	min.s32 	%r548, %r544, %r547;
	st.shared.u32 	[%r6], %r548;
	ld.shared.u32 	%r549, [%r6+8192];
	ld.shared.u32 	%r550, [%r73+8244];
	add.s32 	%r551, %r546, %r550;
	min.s32 	%r552, %r549, %r551;
	st.shared.u32 	[%r6+8192], %r552;
	ld.shared.u32 	%r553, [%r6+128];
	ld.shared.u32 	%r554, [%r73+52];
	ld.shared.u32 	%r555, [%r77+3456];
	add.s32 	%r556, %r555, %r554;
	min.s32 	%r557, %r553, %r556;
	st.shared.u32 	[%r6+128], %r557;
	ld.shared.u32 	%r558, [%r6+8320];
	ld.shared.u32 	%r559, [%r73+8244];
	add.s32 	%r560, %r559, %r555;
	min.s32 	%r561, %r558, %r560;
	st.shared.u32 	[%r6+8320], %r561;
	bar.sync 	0;
	ld.shared.u32 	%r562, [%r4];
	ld.shared.u32 	%r563, [%r49+56];
	ld.shared.u32 	%r564, [%r55+3584];
	add.s32 	%r565, %r564, %r563;
	min.s32 	%r566, %r562, %r565;
	st.shared.u32 	[%r4], %r566;
	ld.shared.u32 	%r567, [%r4+8192];
	ld.shared.u32 	%r568, [%r49+8248];
	ld.shared.u32 	%r569, [%r55+3584];
	add.s32 	%r570, %r569, %r568;
	min.s32 	%r571, %r567, %r570;
	st.shared.u32 	[%r4+8192], %r571;
	ld.shared.u32 	%r572, [%r4+128];
	ld.shared.u32 	%r573, [%r55+3712];
	add.s32 	%r574, %r573, %r563;
	min.s32 	%r575, %r572, %r574;
	st.shared.u32 	[%r4+128], %r575;
	ld.shared.u32 	%r576, [%r4+8320];
	ld.shared.u32 	%r577, [%r55+3712];
	add.s32 	%r578, %r577, %r568;
	min.s32 	%r579, %r576, %r578;
	st.shared.u32 	[%r4+8320], %r579;
	ld.shared.u32 	%r580, [%r6];
	ld.shared.u32 	%r581, [%r73+56];
	ld.shared.u32 	%r582, [%r77+3584];
	add.s32 	%r583, %r582, %r581;
	min.s32 	%r584, %r580, %r583;
	st.shared.u32 	[%r6], %r584;
	ld.shared.u32 	%r585, [%r6+8192];
	ld.shared.u32 	%r586, [%r73+8248];
	add.s32 	%r587, %r582, %r586;
	min.s32 	%r588, %r585, %r587;
	st.shared.u32 	[%r6+8192], %r588;
	ld.shared.u32 	%r589, [%r6+128];
	ld.shared.u32 	%r590, [%r73+56];
	ld.shared.u32 	%r591, [%r77+3712];
	add.s32 	%r592, %r591, %r590;
	min.s32 	%r593, %r589, %r592;
	st.shared.u32 	[%r6+128], %r593;
	ld.shared.u32 	%r594, [%r6+8320];
	ld.shared.u32 	%r595, [%r73+8248];
	add.s32 	%r596, %r595, %r591;
	min.s32 	%r597, %r594, %r596;
	st.shared.u32 	[%r6+8320], %r597;
	bar.sync 	0;
	ld.shared.u32 	%r598, [%r4];
	ld.shared.u32 	%r599, [%r49+60];
	ld.shared.u32 	%r600, [%r55+3840];
	add.s32 	%r601, %r600, %r599;
	min.s32 	%r602, %r598, %r601;
	st.shared.u32 	[%r4], %r602;
	ld.shared.u32 	%r603, [%r4+8192];
	ld.shared.u32 	%r604, [%r49+8252];
	ld.shared.u32 	%r605, [%r55+3840];
	add.s32 	%r606, %r605, %r604;
	min.s32 	%r607, %r603, %r606;
	st.shared.u32 	[%r4+8192], %r607;
	ld.shared.u32 	%r608, [%r4+128];
	ld.shared.u32 	%r609, [%r55+3968];
	add.s32 	%r610, %r609, %r599;
	min.s32 	%r611, %r608, %r610;
	st.shared.u32 	[%r4+128], %r611;
	ld.shared.u32 	%r612, [%r4+8320];
	ld.shared.u32 	%r613, [%r55+3968];
	add.s32 	%r614, %r613, %r604;
	min.s32 	%r615, %r612, %r614;
	st.shared.u32 	[%r4+8320], %r615;
	ld.shared.u32 	%r616, [%r6];
	ld.shared.u32 	%r617, [%r73+60];
	ld.shared.u32 	%r618, [%r77+3840];
	add.s32 	%r619, %r618, %r617;
	min.s32 	%r620, %r616, %r619;
	st.shared.u32 	[%r6], %r620;
	ld.shared.u32 	%r621, [%r6+8192];
	ld.shared.u32 	%r622, [%r73+8252];
	add.s32 	%r623, %r618, %r622;
	min.s32 	%r624, %r621, %r623;
	st.shared.u32 	[%r6+8192], %r624;
	ld.shared.u32 	%r625, [%r6+128];
	ld.shared.u32 	%r626, [%r73+60];
	ld.shared.u32 	%r627, [%r77+3968];
	add.s32 	%r628, %r627, %r626;
	min.s32 	%r629, %r625, %r628;
	st.shared.u32 	[%r6+128], %r629;
	ld.shared.u32 	%r630, [%r6+8320];
	ld.shared.u32 	%r631, [%r73+8252];
	add.s32 	%r632, %r631, %r627;
	min.s32 	%r633, %r630, %r632;
	st.shared.u32 	[%r6+8320], %r633;
	bar.sync 	0;
	ld.shared.u32 	%r634, [%r4];
	ld.shared.u32 	%r635, [%r49+64];
	ld.shared.u32 	%r636, [%r55+4096];
	add.s32 	%r637, %r636, %r635;
	min.s32 	%r638, %r634, %r637;
	st.shared.u32 	[%r4], %r638;
	ld.shared.u32 	%r639, [%r4+8192];
	ld.shared.u32 	%r640, [%r49+8256];
	ld.shared.u32 	%r641, [%r55+4096];
	add.s32 	%r642, %r641, %r640;
	min.s32 	%r643, %r639, %r642;
	st.shared.u32 	[%r4+8192], %r643;
	ld.shared.u32 	%r644, [%r4+128];
	ld.shared.u32 	%r645, [%r55+4224];
	add.s32 	%r646, %r645, %r635;
	min.s32 	%r647, %r644, %r646;
	st.shared.u32 	[%r4+128], %r647;
	ld.shared.u32 	%r648, [%r4+8320];
	ld.shared.u32 	%r649, [%r55+4224];
	add.s32 	%r650, %r649, %r640;
	min.s32 	%r651, %r648, %r650;
	st.shared.u32 	[%r4+8320], %r651;
	ld.shared.u32 	%r652, [%r6];
	ld.shared.u32 	%r653, [%r73+64];
	ld.shared.u32 	%r654, [%r77+4096];
	add.s32 	%r655, %r654, %r653;
	min.s32 	%r656, %r652, %r655;
	st.shared.u32 	[%r6], %r656;
	ld.shared.u32 	%r657, [%r6+8192];
	ld.shared.u32 	%r658, [%r73+8256];
	add.s32 	%r659, %r654, %r658;
	min.s32 	%r660, %r657, %r659;
	st.shared.u32 	[%r6+8192], %r660;
	ld.shared.u32 	%r661, [%r6+128];
	ld.shared.u32 	%r662, [%r73+64];
	ld.shared.u32 	%r663, [%r77+4224];
	add.s32 	%r664, %r663, %r662;
	min.s32 	%r665, %r661, %r664;
	st.shared.u32 	[%r6+128], %r665;
	ld.shared.u32 	%r666, [%r6+8320];
	ld.shared.u32 	%r667, [%r73+8256];
	add.s32 	%r668, %r667, %r663;
	min.s32 	%r669, %r666, %r668;
	st.shared.u32 	[%r6+8320], %r669;
	bar.sync 	0;
	ld.shared.u32 	%r670, [%r4];
	ld.shared.u32 	%r671, [%r49+68];
	ld.shared.u32 	%r672, [%r55+4352];
	add.s32 	%r673, %r672, %r671;
	min.s32 	%r674, %r670, %r673;
	st.shared.u32 	[%r4], %r674;
	ld.shared.u32 	%r675, [%r4+8192];
	ld.shared.u32 	%r676, [%r49+8260];
	ld.shared.u32 	%r677, [%r55+4352];
	add.s32 	%r678, %r677, %r676;
	min.s32 	%r679, %r675, %r678;
	st.shared.u32 	[%r4+8192], %r679;
	ld.shared.u32 	%r680, [%r4+128];
	ld.shared.u32 	%r681, [%r55+4480];
	add.s32 	%r682, %r681, %r671;
	min.s32 	%r683, %r680, %r682;
	st.shared.u32 	[%r4+128], %r683;
	ld.shared.u32 	%r684, [%r4+8320];
	ld.shared.u32 	%r685, [%r55+4480];
	add.s32 	%r686, %r685, %r676;
	min.s32 	%r687, %r684, %r686;
	st.shared.u32 	[%r4+8320], %r687;
	ld.shared.u32 	%r688, [%r6];
	ld.shared.u32 	%r689, [%r73+68];
	ld.shared.u32 	%r690, [%r77+4352];
	add.s32 	%r691, %r690, %r689;
	min.s32 	%r692, %r688, %r691;
	st.shared.u32 	[%r6], %r692;
	ld.shared.u32 	%r693, [%r6+8192];
	ld.shared.u32 	%r694, [%r73+8260];
	add.s32 	%r695, %r690, %r694;
	min.s32 	%r696, %r693, %r695;
	st.shared.u32 	[%r6+8192], %r696;
	ld.shared.u32 	%r697, [%r6+128];
	ld.shared.u32 	%r698, [%r73+68];
	ld.shared.u32 	%r699, [%r77+4480];
	add.s32 	%r700, %r699, %r698;
	min.s32 	%r701, %r697, %r700;
	st.shared.u32 	[%r6+128], %r701;
	ld.shared.u32 	%r702, [%r6+8320];
	ld.shared.u32 	%r703, [%r73+8260];
	add.s32 	%r704, %r703, %r699;
	min.s32 	%r705, %r702, %r704;
	st.shared.u32 	[%r6+8320], %r705;
	bar.sync 	0;
	ld.shared.u32 	%r706, [%r4];
	ld.shared.u32 	%r707, [%r49+72];
	ld.shared.u32 	%r708, [%r55+4608];
	add.s32 	%r709, %r708, %r707;
	min.s32 	%r710, %r706, %r709;
	st.shared.u32 	[%r4], %r710;
	ld.shared.u32 	%r711, [%r4+8192];
	ld.shared.u32 	%r712, [%r49+8264];
	ld.shared.u32 	%r713, [%r55+4608];
	add.s32 	%r714, %r713, %r712;
	min.s32 	%r715, %r711, %r714;
	st.shared.u32 	[%r4+8192], %r715;
	ld.shared.u32 	%r716, [%r4+128];
	ld.shared.u32 	%r717, [%r55+4736];
	add.s32 	%r718, %r717, %r707;
	min.s32 	%r719, %r716, %r718;
	st.shared.u32 	[%r4+128], %r719;
	ld.shared.u32 	%r720, [%r4+8320];
	ld.shared.u32 	%r721, [%r55+4736];
	add.s32 	%r722, %r721, %r712;
	min.s32 	%r723, %r720, %r722;
	st.shared.u32 	[%r4+8320], %r723;
	ld.shared.u32 	%r724, [%r6];
	ld.shared.u32 	%r725, [%r73+72];
	ld.shared.u32 	%r726, [%r77+4608];
	add.s32 	%r727, %r726, %r725;
	min.s32 	%r728, %r724, %r727;
	st.shared.u32 	[%r6], %r728;
	ld.shared.u32 	%r729, [%r6+8192];
	ld.shared.u32 	%r730, [%r73+8264];
	add.s32 	%r731, %r726, %r730;
	min.s32 	%r732, %r729, %r731;
	st.shared.u32 	[%r6+8192], %r732;
	ld.shared.u32 	%r733, [%r6+128];
	ld.shared.u32 	%r734, [%r73+72];
	ld.shared.u32 	%r735, [%r77+4736];
	add.s32 	%r736, %r735, %r734;
	min.s32 	%r737, %r733, %r736;
	st.shared.u32 	[%r6+128], %r737;
	ld.shared.u32 	%r738, [%r6+8320];
	ld.shared.u32 	%r739, [%r73+8264];
	add.s32 	%r740, %r739, %r735;
	min.s32 	%r741, %r738, %r740;
	st.shared.u32 	[%r6+8320], %r741;
	bar.sync 	0;
	ld.shared.u32 	%r742, [%r4];
	ld.shared.u32 	%r743, [%r49+76];
	ld.shared.u32 	%r744, [%r55+4864];
	add.s32 	%r745, %r744, %r743;
	min.s32 	%r746, %r742, %r745;
	st.shared.u32 	[%r4], %r746;
	ld.shared.u32 	%r747, [%r4+8192];
	ld.shared.u32 	%r748, [%r49+8268];
	ld.shared.u32 	%r749, [%r55+4864];
	add.s32 	%r750, %r749, %r748;
	min.s32 	%r751, %r747, %r750;
	st.shared.u32 	[%r4+8192], %r751;
	ld.shared.u32 	%r752, [%r4+128];
	ld.shared.u32 	%r753, [%r55+4992];
	add.s32 	%r754, %r753, %r743;
	min.s32 	%r755, %r752, %r754;
	st.shared.u32 	[%r4+128], %r755;
	ld.shared.u32 	%r756, [%r4+8320];
	ld.shared.u32 	%r757, [%r55+4992];
	add.s32 	%r758, %r757, %r748;
	min.s32 	%r759, %r756, %r758;
	st.shared.u32 	[%r4+8320], %r759;
	ld.shared.u32 	%r760, [%r6];
	ld.shared.u32 	%r761, [%r73+76];
	ld.shared.u32 	%r762, [%r77+4864];
	add.s32 	%r763, %r762, %r761;
	min.s32 	%r764, %r760, %r763;
	st.shared.u32 	[%r6], %r764;
	ld.shared.u32 	%r765, [%r6+8192];
	ld.shared.u32 	%r766, [%r73+8268];
	add.s32 	%r767, %r762, %r766;
	min.s32 	%r768, %r765, %r767;
	st.shared.u32 	[%r6+8192], %r768;
	ld.shared.u32 	%r769, [%r6+128];
	ld.shared.u32 	%r770, [%r73+76];
	ld.shared.u32 	%r771, [%r77+4992];
	add.s32 	%r772, %r771, %r770;
	min.s32 	%r773, %r769, %r772;
	st.shared.u32 	[%r6+128], %r773;
	ld.shared.u32 	%r774, [%r6+8320];
	ld.shared.u32 	%r775, [%r73+8268];
	add.s32 	%r776, %r775, %r771;
	min.s32 	%r777, %r774, %r776;
	st.shared.u32 	[%r6+8320], %r777;
	bar.sync 	0;
	ld.shared.u32 	%r778, [%r4];
	ld.shared.u32 	%r779, [%r49+80];
	ld.shared.u32 	%r780, [%r55+5120];
	add.s32 	%r781, %r780, %r779;
	min.s32 	%r782, %r778, %r781;
	st.shared.u32 	[%r4], %r782;
	ld.shared.u32 	%r783, [%r4+8192];
	ld.shared.u32 	%r784, [%r49+8272];
	ld.shared.u32 	%r785, [%r55+5120];
	add.s32 	%r786, %r785, %r784;
	min.s32 	%r787, %r783, %r786;
	st.shared.u32 	[%r4+8192], %r787;
	ld.shared.u32 	%r788, [%r4+128];
	ld.shared.u32 	%r789, [%r55+5248];
	add.s32 	%r790, %r789, %r779;
	min.s32 	%r791, %r788, %r790;
	st.shared.u32 	[%r4+128], %r791;
	ld.shared.u32 	%r792, [%r4+8320];
	ld.shared.u32 	%r793, [%r55+5248];
	add.s32 	%r794, %r793, %r784;
	min.s32 	%r795, %r792, %r794;
	st.shared.u32 	[%r4+8320], %r795;
	ld.shared.u32 	%r796, [%r6];
	ld.shared.u32 	%r797, [%r73+80];
	ld.shared.u32 	%r798, [%r77+5120];
	add.s32 	%r799, %r798, %r797;
	min.s32 	%r800, %r796, %r799;
	st.shared.u32 	[%r6], %r800;
	ld.shared.u32 	%r801, [%r6+8192];
	ld.shared.u32 	%r802, [%r73+8272];
	add.s32 	%r803, %r798, %r802;
	min.s32 	%r804, %r801, %r803;
	st.shared.u32 	[%r6+8192], %r804;
	ld.shared.u32 	%r805, [%r6+128];
	ld.shared.u32 	%r806, [%r73+80];
	ld.shared.u32 	%r807, [%r77+5248];
	add.s32 	%r808, %r807, %r806;
	min.s32 	%r809, %r805, %r808;
	st.shared.u32 	[%r6+128], %r809;
	ld.shared.u32 	%r810, [%r6+8320];
	ld.shared.u32 	%r811, [%r73+8272];
	add.s32 	%r812, %r811, %r807;
	min.s32 	%r813, %r810, %r812;
	st.shared.u32 	[%r6+8320], %r813;
	bar.sync 	0;
	ld.shared.u32 	%r814, [%r4];
	ld.shared.u32 	%r815, [%r49+84];
	ld.shared.u32 	%r816, [%r55+5376];
	add.s32 	%r817, %r816, %r815;
	min.s32 	%r818, %r814, %r817;
	st.shared.u32 	[%r4], %r818;
	ld.shared.u32 	%r819, [%r4+8192];
	ld.shared.u32 	%r820, [%r49+8276];
	ld.shared.u32 	%r821, [%r55+5376];
	add.s32 	%r822, %r821, %r820;
	min.s32 	%r823, %r819, %r822;
	st.shared.u32 	[%r4+8192], %r823;
	ld.shared.u32 	%r824, [%r4+128];
	ld.shared.u32 	%r825, [%r55+5504];
	add.s32 	%r826, %r825, %r815;
	min.s32 	%r827, %r824, %r826;
	st.shared.u32 	[%r4+128], %r827;
	ld.shared.u32 	%r828, [%r4+8320];
	ld.shared.u32 	%r829, [%r55+5504];
	add.s32 	%r830, %r829, %r820;
	min.s32 	%r831, %r828, %r830;
	st.shared.u32 	[%r4+8320], %r831;
	ld.shared.u32 	%r832, [%r6];
	ld.shared.u32 	%r833, [%r73+84];
	ld.shared.u32 	%r834, [%r77+5376];
	add.s32 	%r835, %r834, %r833;
	min.s32 	%r836, %r832, %r835;
	st.shared.u32 	[%r6], %r836;
	ld.shared.u32 	%r837, [%r6+8192];
	ld.shared.u32 	%r838, [%r73+8276];
	add.s32 	%r839, %r834, %r838;
	min.s32 	%r840, %r837, %r839;
	st.shared.u32 	[%r6+8192], %r840;
	ld.shared.u32 	%r841, [%r6+128];
	ld.shared.u32 	%r842, [%r73+84];
	ld.shared.u32 	%r843, [%r77+5504];
	add.s32 	%r844, %r843, %r842;
	min.s32 	%r845, %r841, %r844;
	st.shared.u32 	[%r6+128], %r845;
	ld.shared.u32 	%r846, [%r6+8320];
	ld.shared.u32 	%r847, [%r73+8276];
	add.s32 	%r848, %r847, %r843;
	min.s32 	%r849, %r846, %r848;
	st.shared.u32 	[%r6+8320], %r849;
	bar.sync 	0;
	ld.shared.u32 	%r850, [%r4];
	ld.shared.u32 	%r851, [%r49+88];
	ld.shared.u32 	%r852, [%r55+5632];
	add.s32 	%r853, %r852, %r851;
	min.s32 	%r854, %r850, %r853;
	st.shared.u32 	[%r4], %r854;
	ld.shared.u32 	%r855, [%r4+8192];
	ld.shared.u32 	%r856, [%r49+8280];
	ld.shared.u32 	%r857, [%r55+5632];
	add.s32 	%r858, %r857, %r856;
	min.s32 	%r859, %r855, %r858;
	st.shared.u32 	[%r4+8192], %r859;
	ld.shared.u32 	%r860, [%r4+128];
	ld.shared.u32 	%r861, [%r55+5760];
	add.s32 	%r862, %r861, %r851;
	min.s32 	%r863, %r860, %r862;
	st.shared.u32 	[%r4+128], %r863;
	ld.shared.u32 	%r864, [%r4+8320];
	ld.shared.u32 	%r865, [%r55+5760];
	add.s32 	%r866, %r865, %r856;
	min.s32 	%r867, %r864, %r866;
	st.shared.u32 	[%r4+8320], %r867;
	ld.shared.u32 	%r868, [%r6];
	ld.shared.u32 	%r869, [%r73+88];
	ld.shared.u32 	%r870, [%r77+5632];
	add.s32 	%r871, %r870, %r869;
	min.s32 	%r872, %r868, %r871;
	st.shared.u32 	[%r6], %r872;
	ld.shared.u32 	%r873, [%r6+8192];
	ld.shared.u32 	%r874, [%r73+8280];
	add.s32 	%r875, %r870, %r874;
	min.s32 	%r876, %r873, %r875;
	st.shared.u32 	[%r6+8192], %r876;
	ld.shared.u32 	%r877, [%r6+128];
	ld.shared.u32 	%r878, [%r73+88];
	ld.shared.u32 	%r879, [%r77+5760];
	add.s32 	%r880, %r879, %r878;
	min.s32 	%r881, %r877, %r880;
	st.shared.u32 	[%r6+128], %r881;
	ld.shared.u32 	%r882, [%r6+8320];
	ld.shared.u32 	%r883, [%r73+8280];
	add.s32 	%r884, %r883, %r879;
	min.s32 	%r885, %r882, %r884;
	st.shared.u32 	[%r6+8320], %r885;
	bar.sync 	0;
	ld.shared.u32 	%r886, [%r4];
	ld.shared.u32 	%r887, [%r49+92];
	ld.shared.u32 	%r888, [%r55+5888];
	add.s32 	%r889, %r888, %r887;
	min.s32 	%r890, %r886, %r889;
	st.shared.u32 	[%r4], %r890;
	ld.shared.u32 	%r891, [%r4+8192];
	ld.shared.u32 	%r892, [%r49+8284];
	ld.shared.u32 	%r893, [%r55+5888];
	add.s32 	%r894, %r893, %r892;
	min.s32 	%r895, %r891, %r894;
	st.shared.u32 	[%r4+8192], %r895;
	ld.shared.u32 	%r896, [%r4+128];
	ld.shared.u32 	%r897, [%r55+6016];
	add.s32 	%r898, %r897, %r887;
	min.s32 	%r899, %r896, %r898;
	st.shared.u32 	[%r4+128], %r899;
	ld.shared.u32 	%r900, [%r4+8320];
	ld.shared.u32 	%r901, [%r55+6016];
	add.s32 	%r902, %r901, %r892;
	min.s32 	%r903, %r900, %r902;
	st.shared.u32 	[%r4+8320], %r903;
	ld.shared.u32 	%r904, [%r6];
	ld.shared.u32 	%r905, [%r73+92];
	ld.shared.u32 	%r906, [%r77+5888];
	add.s32 	%r907, %r906, %r905;
	min.s32 	%r908, %r904, %r907;
	st.shared.u32 	[%r6], %r908;
	ld.shared.u32 	%r909, [%r6+8192];
	ld.shared.u32 	%r910, [%r73+8284];
	add.s32 	%r911, %r906, %r910;
	min.s32 	%r912, %r909, %r911;
	st.shared.u32 	[%r6+8192], %r912;
	ld.shared.u32 	%r913, [%r6+128];
	ld.shared.u32 	%r914, [%r73+92];
	ld.shared.u32 	%r915, [%r77+6016];
	add.s32 	%r916, %r915, %r914;
	min.s32 	%r917, %r913, %r916;
	st.shared.u32 	[%r6+128], %r917;
	ld.shared.u32 	%r918, [%r6+8320];
	ld.shared.u32 	%r919, [%r73+8284];
	add.s32 	%r920, %r919, %r915;
	min.s32 	%r921, %r918, %r920;
	st.shared.u32 	[%r6+8320], %r921;
	bar.sync 	0;
	ld.shared.u32 	%r922, [%r4];
	ld.shared.u32 	%r923, [%r49+96];
	ld.shared.u32 	%r924, [%r55+6144];
	add.s32 	%r925, %r924, %r923;
	min.s32 	%r926, %r922, %r925;
	st.shared.u32 	[%r4], %r926;
	ld.shared.u32 	%r927, [%r4+8192];
	ld.shared.u32 	%r928, [%r49+8288];
	ld.shared.u32 	%r929, [%r55+6144];
	add.s32 	%r930, %r929, %r928;
	min.s32 	%r931, %r927, %r930;
	st.shared.u32 	[%r4+8192], %r931;
	ld.shared.u32 	%r932, [%r4+128];
	ld.shared.u32 	%r933, [%r55+6272];
	add.s32 	%r934, %r933, %r923;
	min.s32 	%r935, %r932, %r934;
	st.shared.u32 	[%r4+128], %r935;
	ld.shared.u32 	%r936, [%r4+8320];
	ld.shared.u32 	%r937, [%r55+6272];
	add.s32 	%r938, %r937, %r928;
	min.s32 	%r939, %r936, %r938;
	st.shared.u32 	[%r4+8320], %r939;
	ld.shared.u32 	%r940, [%r6];
	ld.shared.u32 	%r941, [%r73+96];
	ld.shared.u32 	%r942, [%r77+6144];
	add.s32 	%r943, %r942, %r941;
	min.s32 	%r944, %r940, %r943;
	st.shared.u32 	[%r6], %r944;
	ld.shared.u32 	%r945, [%r6+8192];
	ld.shared.u32 	%r946, [%r73+8288];
	add.s32 	%r947, %r942, %r946;
	min.s32 	%r948, %r945, %r947;
	st.shared.u32 	[%r6+8192], %r948;
	ld.shared.u32 	%r949, [%r6+128];
	ld.shared.u32 	%r950, [%r73+96];
	ld.shared.u32 	%r951, [%r77+6272];
	add.s32 	%r952, %r951, %r950;
	min.s32 	%r953, %r949, %r952;
	st.shared.u32 	[%r6+128], %r953;
	ld.shared.u32 	%r954, [%r6+8320];
	ld.shared.u32 	%r955, [%r73+8288];
	add.s32 	%r956, %r955, %r951;
	min.s32 	%r957, %r954, %r956;
	st.shared.u32 	[%r6+8320], %r957;
	bar.sync 	0;
	ld.shared.u32 	%r958, [%r4];
	ld.shared.u32 	%r959, [%r49+100];
	ld.shared.u32 	%r960, [%r55+6400];
	add.s32 	%r961, %r960, %r959;
	min.s32 	%r962, %r958, %r961;
	st.shared.u32 	[%r4], %r962;
	ld.shared.u32 	%r963, [%r4+8192];
	ld.shared.u32 	%r964, [%r49+8292];
	ld.shared.u32 	%r965, [%r55+6400];
	add.s32 	%r966, %r965, %r964;
	min.s32 	%r967, %r963, %r966;
	st.shared.u32 	[%r4+8192], %r967;
	ld.shared.u32 	%r968, [%r4+128];
	ld.shared.u32 	%r969, [%r55+6528];
	add.s32 	%r970, %r969, %r959;
	min.s32 	%r971, %r968, %r970;
	st.shared.u32 	[%r4+128], %r971;
	ld.shared.u32 	%r972, [%r4+8320];
	ld.shared.u32 	%r973, [%r55+6528];
	add.s32 	%r974, %r973, %r964;
	min.s32 	%r975, %r972, %r974;
	st.shared.u32 	[%r4+8320], %r975;
	ld.shared.u32 	%r976, [%r6];
	ld.shared.u32 	%r977, [%r73+100];
	ld.shared.u32 	%r978, [%r77+6400];
	add.s32 	%r979, %r978, %r977;
	min.s32 	%r980, %r976, %r979;
	st.shared.u32 	[%r6], %r980;
	ld.shared.u32 	%r981, [%r6+8192];
	ld.shared.u32 	%r982, [%r73+8292];
	add.s32 	%r983, %r978, %r982;
	min.s32 	%r984, %r981, %r983;
	st.shared.u32 	[%r6+8192], %r984;
	ld.shared.u32 	%r985, [%r6+128];
	ld.shared.u32 	%r986, [%r73+100];
	ld.shared.u32 	%r987, [%r77+6528];
	add.s32 	%r988, %r987, %r986;
	min.s32 	%r989, %r985, %r988;
	st.shared.u32 	[%r6+128], %r989;
	ld.shared.u32 	%r990, [%r6+8320];
	ld.shared.u32 	%r991, [%r73+8292];
	add.s32 	%r992, %r991, %r987;
	min.s32 	%r993, %r990, %r992;
	st.shared.u32 	[%r6+8320], %r993;
	bar.sync 	0;
	ld.shared.u32 	%r994, [%r4];
	ld.shared.u32 	%r995, [%r49+104];
	ld.shared.u32 	%r996, [%r55+6656];
	add.s32 	%r997, %r996, %r995;
	min.s32 	%r998, %r994, %r997;
	st.shared.u32 	[%r4], %r998;
	ld.shared.u32 	%r999, [%r4+8192];
	ld.shared.u32 	%r1000, [%r49+8296];
	ld.shared.u32 	%r1001, [%r55+6656];
	add.s32 	%r1002, %r1001, %r1000;
	min.s32 	%r1003, %r999, %r1002;
	st.shared.u32 	[%r4+8192], %r1003;
	ld.shared.u32 	%r1004, [%r4+128];
	ld.shared.u32 	%r1005, [%r55+6784];
	add.s32 	%r1006, %r1005, %r995;
	min.s32 	%r1007, %r1004, %r1006;
	st.shared.u32 	[%r4+128], %r1007;
	ld.shared.u32 	%r1008, [%r4+8320];
	ld.shared.u32 	%r1009, [%r55+6784];
	add.s32 	%r1010, %r1009, %r1000;
	min.s32 	%r1011, %r1008, %r1010;
	st.shared.u32 	[%r4+8320], %r1011;
	ld.shared.u32 	%r1012, [%r6];
	ld.shared.u32 	%r1013, [%r73+104];
	ld.shared.u32 	%r1014, [%r77+6656];
	add.s32 	%r1015, %r1014, %r1013;
	min.s32 	%r1016, %r1012, %r1015;
	st.shared.u32 	[%r6], %r1016;
	ld.shared.u32 	%r1017, [%r6+8192];
	ld.shared.u32 	%r1018, [%r73+8296];
	add.s32 	%r1019, %r1014, %r1018;
	min.s32 	%r1020, %r1017, %r1019;
	st.shared.u32 	[%r6+8192], %r1020;
	ld.shared.u32 	%r1021, [%r6+128];
	ld.shared.u32 	%r1022, [%r73+104];
	ld.shared.u32 	%r1023, [%r77+6784];
	add.s32 	%r1024, %r1023, %r1022;
	min.s32 	%r1025, %r1021, %r1024;
	st.shared.u32 	[%r6+128], %r1025;
	ld.shared.u32 	%r1026, [%r6+8320];
	ld.shared.u32 	%r1027, [%r73+8296];
	add.s32 	%r1028, %r1027, %r1023;
	min.s32 	%r1029, %r1026, %r1028;
	st.shared.u32 	[%r6+8320], %r1029;
	bar.sync 	0;
	ld.shared.u32 	%r1030, [%r4];
	ld.shared.u32 	%r1031, [%r49+108];
	ld.shared.u32 	%r1032, [%r55+6912];
	add.s32 	%r1033, %r1032, %r1031;
	min.s32 	%r1034, %r1030, %r1033;
	st.shared.u32 	[%r4], %r1034;
	ld.shared.u32 	%r1035, [%r4+8192];
	ld.shared.u32 	%r1036, [%r49+8300];
	ld.shared.u32 	%r1037, [%r55+6912];
	add.s32 	%r1038, %r1037, %r1036;
	min.s32 	%r1039, %r1035, %r1038;
	st.shared.u32 	[%r4+8192], %r1039;
	ld.shared.u32 	%r1040, [%r4+128];
	ld.shared.u32 	%r1041, [%r55+7040];
	add.s32 	%r1042, %r1041, %r1031;
	min.s32 	%r1043, %r1040, %r1042;
	st.shared.u32 	[%r4+128], %r1043;
	ld.shared.u32 	%r1044, [%r4+8320];
	ld.shared.u32 	%r1045, [%r55+7040];
	add.s32 	%r1046, %r1045, %r1036;
	min.s32 	%r1047, %r1044, %r1046;
	st.shared.u32 	[%r4+8320], %r1047;
	ld.shared.u32 	%r1048, [%r6];
	ld.shared.u32 	%r1049, [%r73+108];
	ld.shared.u32 	%r1050, [%r77+6912];
	add.s32 	%r1051, %r1050, %r1049;
	min.s32 	%r1052, %r1048, %r1051;
	st.shared.u32 	[%r6], %r1052;
	ld.shared.u32 	%r1053, [%r6+8192];
	ld.shared.u32 	%r1054, [%r73+8300];
	add.s32 	%r1055, %r1050, %r1054;
	min.s32 	%r1056, %r1053, %r1055;
	st.shared.u32 	[%r6+8192], %r1056;
	ld.shared.u32 	%r1057, [%r6+128];
	ld.shared.u32 	%r1058, [%r73+108];
	ld.shared.u32 	%r1059, [%r77+7040];
	add.s32 	%r1060, %r1059, %r1058;
	min.s32 	%r1061, %r1057, %r1060;
	st.shared.u32 	[%r6+128], %r1061;
	ld.shared.u32 	%r1062, [%r6+8320];
	ld.shared.u32 	%r1063, [%r73+8300];
	add.s32 	%r1064, %r1063, %r1059;
	min.s32 	%r1065, %r1062, %r1064;
	st.shared.u32 	[%r6+8320], %r1065;
	bar.sync 	0;
	ld.shared.u32 	%r1066, [%r4];
	ld.shared.u32 	%r1067, [%r49+112];
	ld.shared.u32 	%r1068, [%r55+7168];
	add.s32 	%r1069, %r1068, %r1067;
	min.s32 	%r1070, %r1066, %r1069;
	st.shared.u32 	[%r4], %r1070;
	ld.shared.u32 	%r1071, [%r4+8192];
	ld.shared.u32 	%r1072, [%r49+8304];
	ld.shared.u32 	%r1073, [%r55+7168];
	add.s32 	%r1074, %r1073, %r1072;
	min.s32 	%r1075, %r1071, %r1074;
	st.shared.u32 	[%r4+8192], %r1075;
	ld.shared.u32 	%r1076, [%r4+128];
	ld.shared.u32 	%r1077, [%r55+7296];
	add.s32 	%r1078, %r1077, %r1067;
	min.s32 	%r1079, %r1076, %r1078;
	st.shared.u32 	[%r4+128], %r1079;
	ld.shared.u32 	%r1080, [%r4+8320];
	ld.shared.u32 	%r1081, [%r55+7296];
	add.s32 	%r1082, %r1081, %r1072;
	min.s32 	%r1083, %r1080, %r1082;
	st.shared.u32 	[%r4+8320], %r1083;
	ld.shared.u32 	%r1084, [%r6];
	ld.shared.u32 	%r1085, [%r73+112];
	ld.shared.u32 	%r1086, [%r77+7168];
	add.s32 	%r1087, %r1086, %r1085;
	min.s32 	%r1088, %r1084, %r1087;
	st.shared.u32 	[%r6], %r1088;
	ld.shared.u32 	%r1089, [%r6+8192];
	ld.shared.u32 	%r1090, [%r73+8304];
	add.s32 	%r1091, %r1086, %r1090;
	min.s32 	%r1092, %r1089, %r1091;
	st.shared.u32 	[%r6+8192], %r1092;
	ld.shared.u32 	%r1093, [%r6+128];
	ld.shared.u32 	%r1094, [%r73+112];
	ld.shared.u32 	%r1095, [%r77+7296];
	add.s32 	%r1096, %r1095, %r1094;
	min.s32 	%r1097, %r1093, %r1096;
	st.shared.u32 	[%r6+128], %r1097;
	ld.shared.u32 	%r1098, [%r6+8320];
	ld.shared.u32 	%r1099, [%r73+8304];
	add.s32 	%r1100, %r1099, %r1095;
	min.s32 	%r1101, %r1098, %r1100;
	st.shared.u32 	[%r6+8320], %r1101;
	bar.sync 	0;
	ld.shared.u32 	%r1102, [%r4];
	ld.shared.u32 	%r1103, [%r49+116];
	ld.shared.u32 	%r1104, [%r55+7424];
	add.s32 	%r1105, %r1104, %r1103;
	min.s32 	%r1106, %r1102, %r1105;
	st.shared.u32 	[%r4], %r1106;
	ld.shared.u32 	%r1107, [%r4+8192];
	ld.shared.u32 	%r1108, [%r49+8308];
	ld.shared.u32 	%r1109, [%r55+7424];
	add.s32 	%r1110, %r1109, %r1108;
	min.s32 	%r1111, %r1107, %r1110;
	st.shared.u32 	[%r4+8192], %r1111;
	ld.shared.u32 	%r1112, [%r4+128];
	ld.shared.u32 	%r1113, [%r55+7552];
	add.s32 	%r1114, %r1113, %r1103;
	min.s32 	%r1115, %r1112, %r1114;
	st.shared.u32 	[%r4+128], %r1115;
	ld.shared.u32 	%r1116, [%r4+8320];
	ld.shared.u32 	%r1117, [%r55+7552];
	add.s32 	%r1118, %r1117, %r1108;
	min.s32 	%r1119, %r1116, %r1118;
	st.shared.u32 	[%r4+8320], %r1119;
	ld.shared.u32 	%r1120, [%r6];
	ld.shared.u32 	%r1121, [%r73+116];
	ld.shared.u32 	%r1122, [%r77+7424];
	add.s32 	%r1123, %r1122, %r1121;
	min.s32 	%r1124, %r1120, %r1123;
	st.shared.u32 	[%r6], %r1124;
	ld.shared.u32 	%r1125, [%r6+8192];
	ld.shared.u32 	%r1126, [%r73+8308];
	add.s32 	%r1127, %r1122, %r1126;
	min.s32 	%r1128, %r1125, %r1127;
	st.shared.u32 	[%r6+8192], %r1128;
	ld.shared.u32 	%r1129, [%r6+128];
	ld.shared.u32 	%r1130, [%r73+116];
	ld.shared.u32 	%r1131, [%r77+7552];
	add.s32 	%r1132, %r1131, %r1130;
	min.s32 	%r1133, %r1129, %r1132;
	st.shared.u32 	[%r6+128], %r1133;
	ld.shared.u32 	%r1134, [%r6+8320];
	ld.shared.u32 	%r1135, [%r73+8308];
	add.s32 	%r1136, %r1135, %r1131;
	min.s32 	%r1137, %r1134, %r1136;
	st.shared.u32 	[%r6+8320], %r1137;
	bar.sync 	0;
	ld.shared.u32 	%r1138, [%r4];
	ld.shared.u32 	%r1139, [%r49+120];
	ld.shared.u32 	%r1140, [%r55+7680];
	add.s32 	%r1141, %r1140, %r1139;
	min.s32 	%r1142, %r1138, %r1141;
	st.shared.u32 	[%r4], %r1142;
	ld.shared.u32 	%r1143, [%r4+8192];
	ld.shared.u32 	%r1144, [%r49+8312];
	ld.shared.u32 	%r1145, [%r55+7680];
	add.s32 	%r1146, %r1145, %r1144;
	min.s32 	%r1147, %r1143, %r1146;
	st.shared.u32 	[%r4+8192], %r1147;
	ld.shared.u32 	%r1148, [%r4+128];
	ld.shared.u32 	%r1149, [%r55+7808];
	add.s32 	%r1150, %r1149, %r1139;
	min.s32 	%r1151, %r1148, %r1150;
	st.shared.u32 	[%r4+128], %r1151;
	ld.shared.u32 	%r1152, [%r4+8320];
	ld.shared.u32 	%r1153, [%r55+7808];
	add.s32 	%r1154, %r1153, %r1144;
	min.s32 	%r1155, %r1152, %r1154;
	st.shared.u32 	[%r4+8320], %r1155;
	ld.shared.u32 	%r1156, [%r6];
	ld.shared.u32 	%r1157, [%r73+120];
	ld.shared.u32 	%r1158, [%r77+7680];
	add.s32 	%r1159, %r1158, %r1157;
	min.s32 	%r1160, %r1156, %r1159;
	st.shared.u32 	[%r6], %r1160;
	ld.shared.u32 	%r1161, [%r6+8192];
	ld.shared.u32 	%r1162, [%r73+8312];
	add.s32 	%r1163, %r1158, %r1162;
	min.s32 	%r1164, %r1161, %r1163;
	st.shared.u32 	[%r6+8192], %r1164;
	ld.shared.u32 	%r1165, [%r6+128];
	ld.shared.u32 	%r1166, [%r73+120];
	ld.shared.u32 	%r1167, [%r77+7808];
	add.s32 	%r1168, %r1167, %r1166;
	min.s32 	%r1169, %r1165, %r1168;
	st.shared.u32 	[%r6+128], %r1169;
	ld.shared.u32 	%r1170, [%r6+8320];
	ld.shared.u32 	%r1171, [%r73+8312];
	add.s32 	%r1172, %r1171, %r1167;
	min.s32 	%r1173, %r1170, %r1172;
	st.shared.u32 	[%r6+8320], %r1173;
	bar.sync 	0;
	ld.shared.u32 	%r1174, [%r4];
	ld.shared.u32 	%r1175, [%r49+124];
	ld.shared.u32 	%r1176, [%r55+7936];
	add.s32 	%r1177, %r1176, %r1175;
	min.s32 	%r1178, %r1174, %r1177;
	st.shared.u32 	[%r4], %r1178;
	ld.shared.u32 	%r1179, [%r4+8192];
	ld.shared.u32 	%r1180, [%r49+8316];
	ld.shared.u32 	%r1181, [%r55+7936];
	add.s32 	%r1182, %r1181, %r1180;
	min.s32 	%r1183, %r1179, %r1182;
	st.shared.u32 	[%r4+8192], %r1183;
	ld.shared.u32 	%r1184, [%r4+128];
	ld.shared.u32 	%r1185, [%r55+8064];
	add.s32 	%r1186, %r1185, %r1175;
	min.s32 	%r1187, %r1184, %r1186;
	st.shared.u32 	[%r4+128], %r1187;
	ld.shared.u32 	%r1188, [%r4+8320];
	ld.shared.u32 	%r1189, [%r55+8064];
	add.s32 	%r1190, %r1189, %r1180;
	min.s32 	%r1191, %r1188, %r1190;
	st.shared.u32 	[%r4+8320], %r1191;
	ld.shared.u32 	%r1192, [%r6];
	ld.shared.u32 	%r1193, [%r73+124];
	ld.shared.u32 	%r1194, [%r77+7936];
	add.s32 	%r1195, %r1194, %r1193;
	min.s32 	%r1196, %r1192, %r1195;
	st.shared.u32 	[%r6], %r1196;
	ld.shared.u32 	%r1197, [%r6+8192];
	ld.shared.u32 	%r1198, [%r73+8316];
	add.s32 	%r1199, %r1194, %r1198;
	min.s32 	%r1200, %r1197, %r1199;
	st.shared.u32 	[%r6+8192], %r1200;
	ld.shared.u32 	%r1201, [%r6+128];
	ld.shared.u32 	%r1202, [%r73+124];
	ld.shared.u32 	%r1203, [%r77+8064];
	add.s32 	%r1204, %r1203, %r1202;
	min.s32 	%r1205, %r1201, %r1204;
	st.shared.u32 	[%r6+128], %r1205;
	ld.shared.u32 	%r1206, [%r6+8320];
	ld.shared.u32 	%r1207, [%r73+8316];
	add.s32 	%r1208, %r1207, %r1203;
	min.s32 	%r1209, %r1206, %r1208;
	st.shared.u32 	[%r6+8320], %r1209;
	bar.sync 	0;
	add.s32 	%r1218, %r1218, 32;
	setp.ne.s32 	%p2, %r1218, 64;
	@%p2 bra 	$L__BB1_2;
	ld.shared.u32 	%r1210, [%r4];
	st.global.u32 	[%rd1], %r1210;
	ld.shared.u32 	%r1211, [%r4+8192];
	st.global.u32 	[%rd2], %r1211;
	ld.shared.u32 	%r1212, [%r4+128];
	st.global.u32 	[%rd1+128], %r1212;
	ld.shared.u32 	%r1213, [%r4+8320];
	st.global.u32 	[%rd2+128], %r1213;
	ld.shared.u32 	%r1214, [%r6];
	st.global.u32 	[%rd3], %r1214;
	ld.shared.u32 	%r1215, [%r6+8192];
	st.global.u32 	[%rd4], %r1215;
	ld.shared.u32 	%r1216, [%r6+128];
	st.global.u32 	[%rd3+128], %r1216;
	ld.shared.u32 	%r1217, [%r6+8320];
	st.global.u32 	[%rd4+128], %r1217;
$L__BB1_4:
	ret;

}
	// .globl	_Z11block_FW_p3Piii
.visible .entry _Z11block_FW_p3Piii(
	.param .u64 .ptr .align 1 _Z11block_FW_p3Piii_param_0,
	.param .u32 _Z11block_FW_p3Piii_param_1,
	.param .u32 _Z11block_FW_p3Piii_param_2
)
{
	.reg .pred 	%p<5>;
	.reg .b32 	%r<451>;
	.reg .b64 	%rd<15>;
	// demoted variable
	.shared .align 4 .b8 _ZZ11block_FW_p3PiiiE3shr[16384];
	// demoted variable
	.shared .align 4 .b8 _ZZ11block_FW_p3PiiiE3row[16384];
	// demoted variable
	.shared .align 4 .b8 _ZZ11block_FW_p3PiiiE3col[16384];
	ld.param.u64 	%rd3, [_Z11block_FW_p3Piii_param_0];
	ld.param.u32 	%r24, [_Z11block_FW_p3Piii_param_1];
	ld.param.u32 	%r25, [_Z11block_FW_p3Piii_param_2];
	mov.u32 	%r1, %ctaid.x;
	setp.eq.s32 	%p1, %r1, %r24;
	mov.u32 	%r2, %ctaid.y;
	setp.eq.s32 	%p2, %r2, %r24;
	or.pred  	%p3, %p1, %p2;
	@%p3 bra 	$L__BB2_4;
	cvta.to.global.u64 	%rd4, %rd3;
	mov.u32 	%r27, %tid.x;
	mov.u32 	%r28, %tid.y;
	shl.b32 	%r29, %r1, 6;
	add.s32 	%r30, %r29, %r27;
	shl.b32 	%r31, %r2, 6;
	add.s32 	%r32, %r31, %r28;
	shl.b32 	%r33, %r24, 6;
	add.s32 	%r34, %r33, %r27;
	add.s32 	%r35, %r33, %r28;
	mul.lo.s32 	%r36, %r25, %r32;
	add.s32 	%r37, %r36, %r34;
	mul.wide.s32 	%rd5, %r37, 4;
	add.s64 	%rd6, %rd4, %rd5;
	ld.global.u32 	%r38, [%rd6];
	shl.b32 	%r39, %r28, 8;
	mov.u32 	%r40, _ZZ11block_FW_p3PiiiE3row;
	add.s32 	%r41, %r40, %r39;
	shl.b32 	%r42, %r27, 2;
	add.s32 	%r43, %r41, %r42;
	st.shared.u32 	[%r43], %r38;
	shl.b32 	%r44, %r25, 5;
	add.s32 	%r45, %r36, %r44;
	add.s32 	%r46, %r45, %r34;
	mul.wide.s32 	%rd7, %r46, 4;
	add.s64 	%rd8, %rd4, %rd7;
	ld.global.u32 	%r47, [%rd8];
	st.shared.u32 	[%r43+8192], %r47;
	ld.global.u32 	%r48, [%rd6+128];
	st.shared.u32 	[%r43+128], %r48;
	ld.global.u32 	%r49, [%rd8+128];
	st.shared.u32 	[%r43+8320], %r49;
	mad.lo.s32 	%r50, %r35, %r25, %r30;
	mul.wide.s32 	%rd9, %r50, 4;
	add.s64 	%rd10, %rd4, %rd9;
	ld.global.u32 	%r51, [%rd10];
	mov.u32 	%r52, _ZZ11block_FW_p3PiiiE3col;
	add.s32 	%r53, %r52, %r39;
	add.s32 	%r54, %r53, %r42;
	st.shared.u32 	[%r54], %r51;
	add.s32 	%r55, %r50, %r44;
	mul.wide.s32 	%rd11, %r55, 4;
	add.s64 	%rd12, %rd4, %rd11;
	ld.global.u32 	%r56, [%rd12];
	st.shared.u32 	[%r54+8192], %r56;
	ld.global.u32 	%r57, [%rd10+128];
	st.shared.u32 	[%r54+128], %r57;
	ld.global.u32 	%r58, [%rd12+128];
	st.shared.u32 	[%r54+8320], %r58;
	bar.sync 	0;
	add.s32 	%r59, %r36, %r30;
	mul.wide.s32 	%rd13, %r59, 4;
	add.s64 	%rd1, %rd4, %rd13;
	ld.global.u32 	%r450, [%rd1];
	mov.u32 	%r60, _ZZ11block_FW_p3PiiiE3shr;
	add.s32 	%r61, %r60, %r39;
	add.s32 	%r4, %r61, %r42;
	add.s32 	%r62, %r45, %r30;
	mul.wide.s32 	%rd14, %r62, 4;
	add.s64 	%rd2, %rd4, %rd14;
	ld.global.u32 	%r449, [%rd2];
	ld.global.u32 	%r448, [%rd1+128];
	ld.global.u32 	%r447, [%rd2+128];
	add.s32 	%r445, %r41, 8192;
	add.s32 	%r63, %r42, %r52;
	add.s32 	%r444, %r63, 4096;
	mov.b32 	%r446, 8192;
$L__BB2_2:
	.pragma "nounroll";
	ld.shared.u32 	%r64, [%r445+-8192];
	ld.shared.u32 	%r65, [%r444+-4096];
	add.s32 	%r66, %r65, %r64;
	min.s32 	%r67, %r450, %r66;
	ld.shared.u32 	%r68, [%r445];
	add.s32 	%r69, %r65, %r68;
	min.s32 	%r70, %r449, %r69;
	ld.shared.u32 	%r71, [%r444+-3968];
	add.s32 	%r72, %r71, %r64;
	min.s32 	%r73, %r448, %r72;
	add.s32 	%r74, %r68, %r71;
	min.s32 	%r75, %r447, %r74;
	ld.shared.u32 	%r76, [%r445+-8188];
	ld.shared.u32 	%r77, [%r444+-3840];
	add.s32 	%r78, %r77, %r76;
	min.s32 	%r79, %r67, %r78;
	ld.shared.u32 	%r80, [%r445+4];
	add.s32 	%r81, %r77, %r80;
	min.s32 	%r82, %r70, %r81;
	ld.shared.u32 	%r83, [%r444+-3712];
	add.s32 	%r84, %r83, %r76;
	min.s32 	%r85, %r73, %r84;
	add.s32 	%r86, %r80, %r83;
	min.s32 	%r87, %r75, %r86;
	ld.shared.u32 	%r88, [%r445+-8184];
	ld.shared.u32 	%r89, [%r444+-3584];
	add.s32 	%r90, %r89, %r88;
	min.s32 	%r91, %r79, %r90;
	ld.shared.u32 	%r92, [%r445+8];
	add.s32 	%r93, %r89, %r92;
	min.s32 	%r94, %r82, %r93;
	ld.shared.u32 	%r95, [%r444+-3456];
	add.s32 	%r96, %r95, %r88;
	min.s32 	%r97, %r85, %r96;
	add.s32 	%r98, %r92, %r95;
	min.s32 	%r99, %r87, %r98;
	ld.shared.u32 	%r100, [%r445+-8180];
	ld.shared.u32 	%r101, [%r444+-3328];
	add.s32 	%r102, %r101, %r100;
	min.s32 	%r103, %r91, %r102;
	ld.shared.u32 	%r104, [%r445+12];
	add.s32 	%r105, %r101, %r104;
	min.s32 	%r106, %r94, %r105;
	ld.shared.u32 	%r107, [%r444+-3200];
	add.s32 	%r108, %r107, %r100;
	min.s32 	%r109, %r97, %r108;
	add.s32 	%r110, %r104, %r107;
	min.s32 	%r111, %r99, %r110;
	ld.shared.u32 	%r112, [%r445+-8176];
	ld.shared.u32 	%r113, [%r444+-3072];
	add.s32 	%r114, %r113, %r112;
	min.s32 	%r115, %r103, %r114;
	ld.shared.u32 	%r116, [%r445+16];
	add.s32 	%r117, %r113, %r116;
	min.s32 	%r118, %r106, %r117;
	ld.shared.u32 	%r119, [%r444+-2944];
	add.s32 	%r120, %r119, %r112;
	min.s32 	%r121, %r109, %r120;
	add.s32 	%r122, %r116, %r119;
	min.s32 	%r123, %r111, %r122;
	ld.shared.u32 	%r124, [%r445+-8172];
	ld.shared.u32 	%r125, [%r444+-2816];
	add.s32 	%r126, %r125, %r124;
	min.s32 	%r127, %r115, %r126;
	ld.shared.u32 	%r128, [%r445+20];
	add.s32 	%r129, %r125, %r128;
	min.s32 	%r130, %r118, %r129;
	ld.shared.u32 	%r131, [%r444+-2688];
	add.s32 	%r132, %r131, %r124;
	min.s32 	%r133, %r121, %r132;
	add.s32 	%r134, %r128, %r131;
	min.s32 	%r135, %r123, %r134;
	ld.shared.u32 	%r136, [%r445+-8168];
	ld.shared.u32 	%r137, [%r444+-2560];
	add.s32 	%r138, %r137, %r136;
	min.s32 	%r139, %r127, %r138;
	ld.shared.u32 	%r140, [%r445+24];
	add.s32 	%r141, %r137, %r140;
	min.s32 	%r142, %r130, %r141;
	ld.shared.u32 	%r143, [%r444+-2432];
	add.s32 	%r144, %r143, %r136;
	min.s32 	%r145, %r133, %r144;
	add.s32 	%r146, %r140, %r143;
	min.s32 	%r147, %r135, %r146;
	ld.shared.u32 	%r148, [%r445+-8164];
	ld.shared.u32 	%r149, [%r444+-2304];
	add.s32 	%r150, %r149, %r148;
	min.s32 	%r151, %r139, %r150;
	ld.shared.u32 	%r152, [%r445+28];
	add.s32 	%r153, %r149, %r152;
	min.s32 	%r154, %r142, %r153;
	ld.shared.u32 	%r155, [%r444+-2176];
	add.s32 	%r156, %r155, %r148;
	min.s32 	%r157, %r145, %r156;
	add.s32 	%r158, %r152, %r155;
	min.s32 	%r159, %r147, %r158;
	ld.shared.u32 	%r160, [%r445+-8160];
	ld.shared.u32 	%r161, [%r444+-2048];
	add.s32 	%r162, %r161, %r160;
	min.s32 	%r163, %r151, %r162;
	ld.shared.u32 	%r164, [%r445+32];
	add.s32 	%r165, %r161, %r164;
	min.s32 	%r166, %r154, %r165;
	ld.shared.u32 	%r167, [%r444+-1920];
	add.s32 	%r168, %r167, %r160;
	min.s32 	%r169, %r157, %r168;
	add.s32 	%r170, %r164, %r167;
	min.s32 	%r171, %r159, %r170;
	ld.shared.u32 	%r172, [%r445+-8156];
	ld.shared.u32 	%r173, [%r444+-1792];
	add.s32 	%r174, %r173, %r172;
	min.s32 	%r175, %r163, %r174;
	ld.shared.u32 	%r176, [%r445+36];
	add.s32 	%r177, %r173, %r176;
	min.s32 	%r178, %r166, %r177;
	ld.shared.u32 	%r179, [%r444+-1664];
	add.s32 	%r180, %r179, %r172;
	min.s32 	%r181, %r169, %r180;
	add.s32 	%r182, %r176, %r179;
	min.s32 	%r183, %r171, %r182;
	ld.shared.u32 	%r184, [%r445+-8152];
	ld.shared.u32 	%r185, [%r444+-1536];
	add.s32 	%r186, %r185, %r184;
	min.s32 	%r187, %r175, %r186;
	ld.shared.u32 	%r188, [%r445+40];
	add.s32 	%r189, %r185, %r188;
	min.s32 	%r190, %r178, %r189;
	ld.shared.u32 	%r191, [%r444+-1408];
	add.s32 	%r192, %r191, %r184;
	min.s32 	%r193, %r181, %r192;
	add.s32 	%r194, %r188, %r191;
	min.s32 	%r195, %r183, %r194;
	ld.shared.u32 	%r196, [%r445+-8148];
	ld.shared.u32 	%r197, [%r444+-1280];
	add.s32 	%r198, %r197, %r196;
	min.s32 	%r199, %r187, %r198;
	ld.shared.u32 	%r200, [%r445+44];
	add.s32 	%r201, %r197, %r200;
	min.s32 	%r202, %r190, %r201;
	ld.shared.u32 	%r203, [%r444+-1152];
	add.s32 	%r204, %r203, %r196;
	min.s32 	%r205, %r193, %r204;
	add.s32 	%r206, %r200, %r203;
	min.s32 	%r207, %r195, %r206;
	ld.shared.u32 	%r208, [%r445+-8144];
	ld.shared.u32 	%r209, [%r444+-1024];
	add.s32 	%r210, %r209, %r208;
	min.s32 	%r211, %r199, %r210;
	ld.shared.u32 	%r212, [%r445+48];
	add.s32 	%r213, %r209, %r212;
	min.s32 	%r214, %r202, %r213;
	ld.shared.u32 	%r215, [%r444+-896];
	add.s32 	%r216, %r215, %r208;
	min.s32 	%r217, %r205, %r216;
	add.s32 	%r218, %r212, %r215;
	min.s32 	%r219, %r207, %r218;
	ld.shared.u32 	%r220, [%r445+-8140];
	ld.shared.u32 	%r221, [%r444+-768];
	add.s32 	%r222, %r221, %r220;
	min.s32 	%r223, %r211, %r222;
	ld.shared.u32 	%r224, [%r445+52];
	add.s32 	%r225, %r221, %r224;
	min.s32 	%r226, %r214, %r225;
	ld.shared.u32 	%r227, [%r444+-640];
	add.s32 	%r228, %r227, %r220;
	min.s32 	%r229, %r217, %r228;
	add.s32 	%r230, %r224, %r227;
	min.s32 	%r231, %r219, %r230;
	ld.shared.u32 	%r232, [%r445+-8136];
	ld.shared.u32 	%r233, [%r444+-512];
	add.s32 	%r234, %r233, %r232;
	min.s32 	%r235, %r223, %r234;
	ld.shared.u32 	%r236, [%r445+56];
	add.s32 	%r237, %r233, %r236;
	min.s32 	%r238, %r226, %r237;
	ld.shared.u32 	%r239, [%r444+-384];
	add.s32 	%r240, %r239, %r232;
	min.s32 	%r241, %r229, %r240;
	add.s32 	%r242, %r236, %r239;
	min.s32 	%r243, %r231, %r242;
	ld.shared.u32 	%r244, [%r445+-8132];
	ld.shared.u32 	%r245, [%r444+-256];
	add.s32 	%r246, %r245, %r244;
	min.s32 	%r247, %r235, %r246;
	ld.shared.u32 	%r248, [%r445+60];
	add.s32 	%r249, %r245, %r248;
	min.s32 	%r250, %r238, %r249;
	ld.shared.u32 	%r251, [%r444+-128];
	add.s32 	%r252, %r251, %r244;
	min.s32 	%r253, %r241, %r252;
	add.s32 	%r254, %r248, %r251;
	min.s32 	%r255, %r243, %r254;
	ld.shared.u32 	%r256, [%r445+-8128];
	ld.shared.u32 	%r257, [%r444];
	add.s32 	%r258, %r257, %r256;
	min.s32 	%r259, %r247, %r258;
	ld.shared.u32 	%r260, [%r445+64];
	add.s32 	%r261, %r257, %r260;
	min.s32 	%r262, %r250, %r261;
	ld.shared.u32 	%r263, [%r444+128];
	add.s32 	%r264, %r263, %r256;
	min.s32 	%r265, %r253, %r264;
	add.s32 	%r266, %r260, %r263;
	min.s32 	%r267, %r255, %r266;
	ld.shared.u32 	%r268, [%r445+-8124];
	ld.shared.u32 	%r269, [%r444+256];
	add.s32 	%r270, %r269, %r268;
	min.s32 	%r271, %r259, %r270;
	ld.shared.u32 	%r272, [%r445+68];
	add.s32 	%r273, %r269, %r272;
	min.s32 	%r274, %r262, %r273;
	ld.shared.u32 	%r275, [%r444+384];
	add.s32 	%r276, %r275, %r268;
	min.s32 	%r277, %r265, %r276;
	add.s32 	%r278, %r272, %r275;
	min.s32 	%r279, %r267, %r278;
	ld.shared.u32 	%r280, [%r445+-8120];
	ld.shared.u32 	%r281, [%r444+512];
	add.s32 	%r282, %r281, %r280;
	min.s32 	%r283, %r271, %r282;
	ld.shared.u32 	%r284, [%r445+72];
	add.s32 	%r285, %r281, %r284;
	min.s32 	%r286, %r274, %r285;
	ld.shared.u32 	%r287, [%r444+640];
	add.s32 	%r288, %r287, %r280;
	min.s32 	%r289, %r277, %r288;
	add.s32 	%r290, %r284, %r287;
	min.s32 	%r291, %r279, %r290;
	ld.shared.u32 	%r292, [%r445+-8116];
	ld.shared.u32 	%r293, [%r444+768];
	add.s32 	%r294, %r293, %r292;
	min.s32 	%r295, %r283, %r294;
	ld.shared.u32 	%r296, [%r445+76];
	add.s32 	%r297, %r293, %r296;
	min.s32 	%r298, %r286, %r297;
	ld.shared.u32 	%r299, [%r444+896];
	add.s32 	%r300, %r299, %r292;
	min.s32 	%r301, %r289, %r300;
	add.s32 	%r302, %r296, %r299;
	min.s32 	%r303, %r291, %r302;
	ld.shared.u32 	%r304, [%r445+-8112];
	ld.shared.u32 	%r305, [%r444+1024];
	add.s32 	%r306, %r305, %r304;
	min.s32 	%r307, %r295, %r306;
	ld.shared.u32 	%r308, [%r445+80];
	add.s32 	%r309, %r305, %r308;
	min.s32 	%r310, %r298, %r309;
	ld.shared.u32 	%r311, [%r444+1152];
	add.s32 	%r312, %r311, %r304;
	min.s32 	%r313, %r301, %r312;
	add.s32 	%r314, %r308, %r311;
	min.s32 	%r315, %r303, %r314;
	ld.shared.u32 	%r316, [%r445+-8108];
	ld.shared.u32 	%r317, [%r444+1280];
	add.s32 	%r318, %r317, %r316;
	min.s32 	%r319, %r307, %r318;
	ld.shared.u32 	%r320, [%r445+84];
	add.s32 	%r321, %r317, %r320;
	min.s32 	%r322, %r310, %r321;
	ld.shared.u32 	%r323, [%r444+1408];
	add.s32 	%r324, %r323, %r316;
	min.s32 	%r325, %r313, %r324;
	add.s32 	%r326, %r320, %r323;
	min.s32 	%r327, %r315, %r326;
	ld.shared.u32 	%r328, [%r445+-8104];
	ld.shared.u32 	%r329, [%r444+1536];
	add.s32 	%r330, %r329, %r328;
	min.s32 	%r331, %r319, %r330;
	ld.shared.u32 	%r332, [%r445+88];
	add.s32 	%r333, %r329, %r332;
	min.s32 	%r334, %r322, %r333;
	ld.shared.u32 	%r335, [%r444+1664];
	add.s32 	%r336, %r335, %r328;
	min.s32 	%r337, %r325, %r336;
	add.s32 	%r338, %r332, %r335;
	min.s32 	%r339, %r327, %r338;
	ld.shared.u32 	%r340, [%r445+-8100];
	ld.shared.u32 	%r341, [%r444+1792];
	add.s32 	%r342, %r341, %r340;
	min.s32 	%r343, %r331, %r342;
	ld.shared.u32 	%r344, [%r445+92];
	add.s32 	%r345, %r341, %r344;
	min.s32 	%r346, %r334, %r345;
	ld.shared.u32 	%r347, [%r444+1920];
	add.s32 	%r348, %r347, %r340;
	min.s32 	%r349, %r337, %r348;
	add.s32 	%r350, %r344, %r347;
	min.s32 	%r351, %r339, %r350;
	ld.shared.u32 	%r352, [%r445+-8096];
	ld.shared.u32 	%r353, [%r444+2048];
	add.s32 	%r354, %r353, %r352;
	min.s32 	%r355, %r343, %r354;
	ld.shared.u32 	%r356, [%r445+96];
	add.s32 	%r357, %r353, %r356;
	min.s32 	%r358, %r346, %r357;
	ld.shared.u32 	%r359, [%r444+2176];
	add.s32 	%r360, %r359, %r352;
	min.s32 	%r361, %r349, %r360;
	add.s32 	%r362, %r356, %r359;
	min.s32 	%r363, %r351, %r362;
	ld.shared.u32 	%r364, [%r445+-8092];
	ld.shared.u32 	%r365, [%r444+2304];
	add.s32 	%r366, %r365, %r364;
	min.s32 	%r367, %r355, %r366;
	ld.shared.u32 	%r368, [%r445+100];
	add.s32 	%r369, %r365, %r368;
	min.s32 	%r370, %r358, %r369;
	ld.shared.u32 	%r371, [%r444+2432];
	add.s32 	%r372, %r371, %r364;
	min.s32 	%r373, %r361, %r372;
	add.s32 	%r374, %r368, %r371;
	min.s32 	%r375, %r363, %r374;
	ld.shared.u32 	%r376, [%r445+-8088];
	ld.shared.u32 	%r377, [%r444+2560];
	add.s32 	%r378, %r377, %r376;
	min.s32 	%r379, %r367, %r378;
	ld.shared.u32 	%r380, [%r445+104];
	add.s32 	%r381, %r377, %r380;
	min.s32 	%r382, %r370, %r381;
	ld.shared.u32 	%r383, [%r444+2688];
	add.s32 	%r384, %r383, %r376;
	min.s32 	%r385, %r373, %r384;
	add.s32 	%r386, %r380, %r383;
	min.s32 	%r387, %r375, %r386;
	ld.shared.u32 	%r388, [%r445+-8084];
	ld.shared.u32 	%r389, [%r444+2816];
	add.s32 	%r390, %r389, %r388;
	min.s32 	%r391, %r379, %r390;
	ld.shared.u32 	%r392, [%r445+108];
	add.s32 	%r393, %r389, %r392;
	min.s32 	%r394, %r382, %r393;
	ld.shared.u32 	%r395, [%r444+2944];
	add.s32 	%r396, %r395, %r388;
	min.s32 	%r397, %r385, %r396;
	add.s32 	%r398, %r392, %r395;
	min.s32 	%r399, %r387, %r398;
	ld.shared.u32 	%r400, [%r445+-8080];
	ld.shared.u32 	%r401, [%r444+3072];
	add.s32 	%r402, %r401, %r400;
	min.s32 	%r403, %r391, %r402;
	ld.shared.u32 	%r404, [%r445+112];
	add.s32 	%r405, %r401, %r404;
	min.s32 	%r406, %r394, %r405;
	ld.shared.u32 	%r407, [%r444+3200];
	add.s32 	%r408, %r407, %r400;
	min.s32 	%r409, %r397, %r408;
	add.s32 	%r410, %r404, %r407;
	min.s32 	%r411, %r399, %r410;
	ld.shared.u32 	%r412, [%r445+-8076];
	ld.shared.u32 	%r413, [%r444+3328];
	add.s32 	%r414, %r413, %r412;
	min.s32 	%r415, %r403, %r414;
	ld.shared.u32 	%r416, [%r445+116];
	add.s32 	%r417, %r413, %r416;
	min.s32 	%r418, %r406, %r417;
	ld.shared.u32 	%r419, [%r444+3456];
	add.s32 	%r420, %r419, %r412;
	min.s32 	%r421, %r409, %r420;
	add.s32 	%r422, %r416, %r419;
	min.s32 	%r423, %r411, %r422;
	ld.shared.u32 	%r424, [%r445+-8072];
	ld.shared.u32 	%r425, [%r444+3584];
	add.s32 	%r426, %r425, %r424;
	min.s32 	%r427, %r415, %r426;
	ld.shared.u32 	%r428, [%r445+120];
	add.s32 	%r429, %r425, %r428;
	min.s32 	%r430, %r418, %r429;
	ld.shared.u32 	%r431, [%r444+3712];
	add.s32 	%r432, %r431, %r424;
	min.s32 	%r433, %r421, %r432;
	add.s32 	%r434, %r428, %r431;
	min.s32 	%r435, %r423, %r434;
	ld.shared.u32 	%r436, [%r445+-8068];
	ld.shared.u32 	%r437, [%r444+3840];
	add.s32 	%r438, %r437, %r436;
	min.s32 	%r450, %r427, %r438;
	ld.shared.u32 	%r439, [%r445+124];
	add.s32 	%r440, %r437, %r439;
	min.s32 	%r449, %r430, %r440;
	ld.shared.u32 	%r441, [%r444+3968];
	add.s32 	%r442, %r441, %r436;
	min.s32 	%r448, %r433, %r442;
	add.s32 	%r443, %r439, %r441;
	min.s32 	%r447, %r435, %r443;
	add.s32 	%r446, %r446, 128;
	add.s32 	%r445, %r445, 128;
	add.s32 	%r444, %r444, 8192;
	setp.ne.s32 	%p4, %r446, 8448;
	@%p4 bra 	$L__BB2_2;
	st.shared.u32 	[%r4], %r450;
	st.shared.u32 	[%r4+8192], %r449;
	st.shared.u32 	[%r4+128], %r448;
	st.shared.u32 	[%r4+8320], %r447;
	st.global.u32 	[%rd1], %r450;
	st.global.u32 	[%rd2], %r449;
	st.global.u32 	[%rd1+128], %r448;
	st.global.u32 	[%rd2+128], %r447;
$L__BB2_4:
	ret;

}


// ===== COMPILED SASS (sm_100) =====

	.target	sm_100

	.elftype	@"ET_EXEC"


//--------------------- .note.nv.tkinfo           --------------------------
	.section	.note.nv.tkinfo,"",@"SHT_NOTE"
	.sectionflags	@"SHF_NOTE_NV_TKINFO"
	.tkinfo
        /*0018*/ 	.word	0x00000002
        /*0030*/ 	.string	""
        /*0030*/ 	.string	"ptxas"
        /*0030*/ 	.string	"Cuda compilation tools, release 13.0, V13.0.88"
        /*0030*/ 	.string	"Build cuda_13.0.r13.0/compiler.36424714_0"
        /*0030*/ 	.string	"-arch sm_100 -m 64 "



//--------------------- .note.nv.cuinfo           --------------------------
	.section	.note.nv.cuinfo,"",@"SHT_NOTE"
	.sectionflags	@"SHF_NOTE_NV_CUINFO"
        /*0018*/ 	.short	0x0002
        /*001a*/ 	.short	0x0064
        /*001c*/ 	.short	0x0082
	.zero		2


//--------------------- .nv.info                  --------------------------
	.section	.nv.info,"",@"SHT_CUDA_INFO"
	.align	4


	//----- nvinfo : EIATTR_REGCOUNT
	.align		4
        /*0000*/ 	.byte	0x04, 0x2f
        /*0002*/ 	.short	(.L_1 - .L_0)
	.align		4
.L_0:
        /*0004*/ 	.word	index@(_Z11block_FW_p1Piii)
        /*0008*/ 	.word	0x00000016


	//----- nvinfo : EIATTR_FRAME_SIZE
	.align		4
.L_1:
        /*000c*/ 	.byte	0x04, 0x11
        /*000e*/ 	.short	(.L_3 - .L_2)
	.align		4
.L_2:
        /*0010*/ 	.word	index@(_Z11block_FW_p1Piii)
        /*0014*/ 	.word	0x00000000


	//----- nvinfo : EIATTR_REGCOUNT
	.align		4
.L_3:
        /*0018*/ 	.byte	0x04, 0x2f
        /*001a*/ 	.short	(.L_5 - .L_4)
	.align		4
.L_4:
        /*001c*/ 	.word	index@(_Z11block_FW_p2Piii)
        /*0020*/ 	.word	0x00000020


	//----- nvinfo : EIATTR_FRAME_SIZE
	.align		4
.L_5:
        /*0024*/ 	.byte	0x04, 0x11
        /*0026*/ 	.short	(.L_7 - .L_6)
	.align		4
.L_6:
        /*0028*/ 	.word	index@(_Z11block_FW_p2Piii)
        /*002c*/ 	.word	0x00000000


	//----- nvinfo : EIATTR_REGCOUNT
	.align		4
.L_7:
        /*0030*/ 	.byte	0x04, 0x2f
        /*0032*/ 	.short	(.L_9 - .L_8)
	.align		4
.L_8:
        /*0034*/ 	.word	index@(_Z11block_FW_p3Piii)
        /*0038*/ 	.word	0x00000020


	//----- nvinfo : EIATTR_FRAME_SIZE
	.align		4
.L_9:
        /*003c*/ 	.byte	0x04, 0x11
        /*003e*/ 	.short	(.L_11 - .L_10)
	.align		4
.L_10:
        /*0040*/ 	.word	index@(_Z11block_FW_p3Piii)
        /*0044*/ 	.word	0x00000000


	//----- nvinfo : EIATTR_MIN_STACK_SIZE
	.align		4
.L_11:
        /*0048*/ 	.byte	0x04, 0x12
        /*004a*/ 	.short	(.L_13 - .L_12)
	.align		4
.L_12:
        /*004c*/ 	.word	index@(_Z11block_FW_p3Piii)
        /*0050*/ 	.word	0x00000000


	//----- nvinfo : EIATTR_MIN_STACK_SIZE
	.align		4
.L_13:
        /*0054*/ 	.byte	0x04, 0x12
        /*0056*/ 	.short	(.L_15 - .L_14)
	.align		4
.L_14:
        /*0058*/ 	.word	index@(_Z11block_FW_p2Piii)
        /*005c*/ 	.word	0x00000000


	//----- nvinfo : EIATTR_MIN_STACK_SIZE
	.align		4
.L_15:
        /*0060*/ 	.byte	0x04, 0x12
        /*0062*/ 	.short	(.L_17 - .L_16)
	.align		4
.L_16:
        /*0064*/ 	.word	index@(_Z11block_FW_p1Piii)
        /*0068*/ 	.word	0x00000000
.L_17:


//--------------------- .nv.compat                --------------------------
	.section	.nv.compat,"",@"SHT_CUDA_COMPAT_INFO"
	.align	4
        /*0000*/ 	.byte	0x02, 0x09, 0x00, 0x00, 0x02, 0x02, 0x01, 0x00, 0x02, 0x05, 0x05, 0x00, 0x03, 0x07, 0x01, 0x01
        /*0010*/ 	.byte	0x02, 0x03, 0x00, 0x00, 0x02, 0x06, 0x01, 0x00, 0x04, 0x0b, 0x08, 0x00, 0x09, 0x00, 0x00, 0x00
        /*0020*/ 	.byte	0x00, 0x00, 0x00, 0x00


//--------------------- .nv.info._Z11block_FW_p3Piii --------------------------
	.section	.nv.info._Z11block_FW_p3Piii,"",@"SHT_CUDA_INFO"
	.sectionflags	@""
	.align	4


	//----- nvinfo : EIATTR_CUDA_API_VERSION
	.align		4
        /*0000*/ 	.byte	0x04, 0x37
        /*0002*/ 	.short	(.L_19 - .L_18)
.L_18:
        /*0004*/ 	.word	0x00000082


	//----- nvinfo : EIATTR_KPARAM_INFO
	.align		4
.L_19:
        /*0008*/ 	.byte	0x04, 0x17
        /*000a*/ 	.short	(.L_21 - .L_20)
.L_20:
        /*000c*/ 	.word	0x00000000
        /*0010*/ 	.short	0x0002
        /*0012*/ 	.short	0x000c
        /*0014*/ 	.byte	0x00, 0xf0, 0x11, 0x00


	//----- nvinfo : EIATTR_KPARAM_INFO
	.align		4
.L_21:
        /*0018*/ 	.byte	0x04, 0x17
        /*001a*/ 	.short	(.L_23 - .L_22)
.L_22:
        /*001c*/ 	.word	0x00000000
        /*0020*/ 	.short	0x0001
        /*0022*/ 	.short	0x0008
        /*0024*/ 	.byte	0x00, 0xf0, 0x11, 0x00


	//----- nvinfo : EIATTR_KPARAM_INFO
	.align		4
.L_23:
        /*0028*/ 	.byte	0x04, 0x17
        /*002a*/ 	.short	(.L_25 - .L_24)
.L_24:
        /*002c*/ 	.word	0x00000000
        /*0030*/ 	.short	0x0000
        /*0032*/ 	.short	0x0000
        /*0034*/ 	.byte	0x00, 0xf5, 0x21, 0x00


	//----- nvinfo : EIATTR_SPARSE_MMA_MASK
	.align		4
.L_25:
        /*0038*/ 	.byte	0x03, 0x50
        /*003a*/ 	.short	0x0000


	//----- nvinfo : EIATTR_MAXREG_COUNT
	.align		4
        /*003c*/ 	.byte	0x03, 0x1b
        /*003e*/ 	.short	0x00ff


	//----- nvinfo : EIATTR_NUM_BARRIERS
	.align		4
        /*0040*/ 	.byte	0x02, 0x4c
        /*0042*/ 	.byte	0x01
	.zero		1


	//----- nvinfo : EIATTR_MERCURY_ISA_VERSION
	.align		4
        /*0044*/ 	.byte	0x03, 0x5f
        /*0046*/ 	.short	0x0101


	//----- nvinfo : EIATTR_VRC_CTA_INIT_COUNT
	.align		4
        /*0048*/ 	.byte	0x02, 0x4a
	.zero		1
	.zero		1


	//----- nvinfo : EIATTR_EXIT_INSTR_OFFSETS
	.align		4
        /*004c*/ 	.byte	0x04, 0x1c
        /*004e*/ 	.short	(.L_27 - .L_26)


	//   ....[0]....
.L_26:
        /*0050*/ 	.word	0x00000060


	//   ....[1]....
        /*0054*/ 	.word	0x00001210


	//----- nvinfo : EIATTR_CBANK_PARAM_SIZE
	.align		4
.L_27:
        /*0058*/ 	.byte	0x03, 0x19
        /*005a*/ 	.short	0x0010


	//----- nvinfo : EIATTR_PARAM_CBANK
	.align		4
        /*005c*/ 	.byte	0x04, 0x0a
        /*005e*/ 	.short	(.L_29 - .L_28)
	.align		4
.L_28:
        /*0060*/ 	.word	index@(.nv.constant0._Z11block_FW_p3Piii)
        /*0064*/ 	.short	0x0380
        /*0066*/ 	.short	0x0010


	//----- nvinfo : EIATTR_SW_WAR
	.align		4
.L_29:
        /*0068*/ 	.byte	0x04, 0x36
        /*006a*/ 	.short	(.L_31 - .L_30)
.L_30:
        /*006c*/ 	.word	0x00000008
.L_31:


//--------------------- .nv.info._Z11block_FW_p2Piii --------------------------
	.section	.nv.info._Z11block_FW_p2Piii,"",@"SHT_CUDA_INFO"
	.sectionflags	@""
	.align	4


	//----- nvinfo : EIATTR_CUDA_API_VERSION
	.align		4
        /*0000*/ 	.byte	0x04, 0x37
        /*0002*/ 	.short	(.L_33 - .L_32)
.L_32:
        /*0004*/ 	.word	0x00000082


	//----- nvinfo : EIATTR_KPARAM_INFO
	.align		4
.L_33:
        /*0008*/ 	.byte	0x04, 0x17
        /*000a*/ 	.short	(.L_35 - .L_34)
.L_34:
        /*000c*/ 	.word	0x00000000
        /*0010*/ 	.short	0x0002
        /*0012*/ 	.short	0x000c
        /*0014*/ 	.byte	0x00, 0xf0, 0x11, 0x00


	//----- nvinfo : EIATTR_KPARAM_INFO
	.align		4
.L_35:
        /*0018*/ 	.byte	0x04, 0x17
        /*001a*/ 	.short	(.L_37 - .L_36)
.L_36:
        /*001c*/ 	.word	0x00000000
        /*0020*/ 	.short	0x0001
        /*0022*/ 	.short	0x0008
        /*0024*/ 	.byte	0x00, 0xf0, 0x11, 0x00


	//----- nvinfo : EIATTR_KPARAM_INFO
	.align		4
.L_37:
        /*0028*/ 	.byte	0x04, 0x17
        /*002a*/ 	.short	(.L_39 - .L_38)
.L_38:
        /*002c*/ 	.word	0x00000000
        /*0030*/ 	.short	0x0000
        /*0032*/ 	.short	0x0000
        /*0034*/ 	.byte	0x00, 0xf5, 0x21, 0x00


	//----- nvinfo : EIATTR_SPARSE_MMA_MASK
	.align		4
.L_39:
        /*0038*/ 	.byte	0x03, 0x50
        /*003a*/ 	.short	0x0000


	//----- nvinfo : EIATTR_MAXREG_COUNT
	.align		4
        /*003c*/ 	.byte	0x03, 0x1b
        /*003e*/ 	.short	0x00ff


	//----- nvinfo : EIATTR_NUM_BARRIERS
	.align		4
        /*0040*/ 	.byte	0x02, 0x4c
        /*0042*/ 	.byte	0x01
	.zero		1


	//----- nvinfo : EIATTR_MERCURY_ISA_VERSION
	.align		4
        /*0044*/ 	.byte	0x03, 0x5f
        /*0046*/ 	.short	0x0101


	//----- nvinfo : EIATTR_VRC_CTA_INIT_COUNT
	.align		4
        /*0048*/ 	.byte	0x02, 0x4a
	.zero		1
	.zero		1


	//----- nvinfo : EIATTR_EXIT_INSTR_OFFSETS
	.align		4
        /*004c*/ 	.byte	0x04, 0x1c
        /*004e*/ 	.short	(.L_41 - .L_40)


	//   ....[0]....
.L_40:
        /*0050*/ 	.word	0x00000040


	//   ....[1]....
        /*0054*/ 	.word	0x00004fc0


	//----- nvinfo : EIATTR_CBANK_PARAM_SIZE
	.align		4
.L_41:
        /*0058*/ 	.byte	0x03, 0x19
        /*005a*/ 	.short	0x0010


	//----- nvinfo : EIATTR_PARAM_CBANK
	.align		4
        /*005c*/ 	.byte	0x04, 0x0a
        /*005e*/ 	.short	(.L_43 - .L_42)
	.align		4
.L_42:
        /*0060*/ 	.word	index@(.nv.constant0._Z11block_FW_p2Piii)
        /*0064*/ 	.short	0x0380
        /*0066*/ 	.short	0x0010


	//----- nvinfo : EIATTR_SW_WAR
	.align		4
.L_43:
        /*0068*/ 	.byte	0x04, 0x36
        /*006a*/ 	.short	(.L_45 - .L_44)
.L_44:
        /*006c*/ 	.word	0x00000008
.L_45:


//--------------------- .nv.info._Z11block_FW_p1Piii --------------------------
	.section	.nv.info._Z11block_FW_p1Piii,"",@"SHT_CUDA_INFO"
	.sectionflags	@""
	.align	4


	//----- nvinfo : EIATTR_CUDA_API_VERSION
	.align		4
        /*0000*/ 	.byte	0x04, 0x37
        /*0002*/ 	.short	(.L_47 - .L_46)
.L_46:
        /*0004*/ 	.word	0x00000082


	//----- nvinfo : EIATTR_KPARAM_INFO
	.align		4
.L_47:
        /*0008*/ 	.byte	0x04, 0x17
        /*000a*/ 	.short	(.L_49 - .L_48)
.L_48:
        /*000c*/ 	.word	0x00000000
        /*0010*/ 	.short	0x0002
        /*0012*/ 	.short	0x000c
        /*0014*/ 	.byte	0x00, 0xf0, 0x11, 0x00


	//----- nvinfo : EIATTR_KPARAM_INFO
	.align		4
.L_49:
        /*0018*/ 	.byte	0x04, 0x17
        /*001a*/ 	.short	(.L_51 - .L_50)
.L_50:
        /*001c*/ 	.word	0x00000000
        /*0020*/ 	.short	0x0001
        /*0022*/ 	.short	0x0008
        /*0024*/ 	.byte	0x00, 0xf0, 0x11, 0x00


	//----- nvinfo : EIATTR_KPARAM_INFO
	.align		4
.L_51:
        /*0028*/ 	.byte	0x04, 0x17
        /*002a*/ 	.short	(.L_53 - .L_52)
.L_52:
        /*002c*/ 	.word	0x00000000
        /*0030*/ 	.short	0x0000
        /*0032*/ 	.short	0x0000
        /*0034*/ 	.byte	0x00, 0xf5, 0x21, 0x00


	//----- nvinfo : EIATTR_SPARSE_MMA_MASK
	.align		4
.L_53:
        /*0038*/ 	.byte	0x03, 0x50
        /*003a*/ 	.short	0x0000


	//----- nvinfo : EIATTR_MAXREG_COUNT
	.align		4
        /*003c*/ 	.byte	0x03, 0x1b
        /*003e*/ 	.short	0x00ff


	//----- nvinfo : EIATTR_NUM_BARRIERS
	.align		4
        /*0040*/ 	.byte	0x02, 0x4c
        /*0042*/ 	.byte	0x01
	.zero		1


	//----- nvinfo : EIATTR_MERCURY_ISA_VERSION
	.align		4
        /*0044*/ 	.byte	0x03, 0x5f
        /*0046*/ 	.short	0x0101


	//----- nvinfo : EIATTR_VRC_CTA_INIT_COUNT
	.align		4
        /*0048*/ 	.byte	0x02, 0x4a
	.zero		1
	.zero		1


	//----- nvinfo : EIATTR_EXIT_INSTR_OFFSETS
	.align		4
        /*004c*/ 	.byte	0x04, 0x1c
        /*004e*/ 	.short	(.L_55 - .L_54)


	//   ....[0]....
.L_54:
        /*0050*/ 	.word	0x000007f0


	//----- nvinfo : EIATTR_CBANK_PARAM_SIZE
	.align		4
.L_55:
        /*0054*/ 	.byte	0x03, 0x19
        /*0056*/ 	.short	0x0010


	//----- nvinfo : EIATTR_PARAM_CBANK
	.align		4
        /*0058*/ 	.byte	0x04, 0x0a
        /*005a*/ 	.short	(.L_57 - .L_56)
	.align		4
.L_56:
        /*005c*/ 	.word	index@(.nv.constant0._Z11block_FW_p1Piii)
        /*0060*/ 	.short	0x0380
        /*0062*/ 	.short	0x0010


	//----- nvinfo : EIATTR_SW_WAR
	.align		4
.L_57:
        /*0064*/ 	.byte	0x04, 0x36
        /*0066*/ 	.short	(.L_59 - .L_58)
.L_58:
        /*0068*/ 	.word	0x00000008
.L_59:


//--------------------- .nv.callgraph             --------------------------
	.section	.nv.callgraph,"",@"SHT_CUDA_CALLGRAPH"
	.align	4
	.sectionentsize	8
	.align		4
        /*0000*/ 	.word	0x00000000
	.align		4
        /*0004*/ 	.word	0xffffffff
	.align		4
        /*0008*/ 	.word	0x00000000
	.align		4
        /*000c*/ 	.word	0xfffffffe
	.align		4
        /*0010*/ 	.word	0x00000000
	.align		4
        /*0014*/ 	.word	0xfffffffd
	.align		4
        /*0018*/ 	.word	0x00000000
	.align		4
        /*001c*/ 	.word	0xfffffffc


//--------------------- .text._Z11block_FW_p3Piii --------------------------
	.section	.text._Z11block_FW_p3Piii,"ax",@progbits
	.align	128
        .global         _Z11block_FW_p3Piii
        .type           _Z11block_FW_p3Piii,@function
        .size           _Z11block_FW_p3Piii,(.L_x_6 - _Z11block_FW_p3Piii)
        .other          _Z11block_FW_p3Piii,@"STO_CUDA_ENTRY STV_DEFAULT"
_Z11block_FW_p3Piii:
.text._Z11block_FW_p3Piii:
[----:B------:R-:W-:Y:S01]  /*0000*/  LDC R1, c[0x0][0x37c] ;  /* 0x0000df00ff017b82 */ /* 0x000fe20000000800 */
[----:B------:R-:W0:Y:S07]  /*0010*/  S2R R5, SR_CTAID.Y ;  /* 0x0000000000057919 */ /* 0x000e2e0000002600 */
[----:B------:R-:W0:Y:S01]  /*0020*/  LDC R6, c[0x0][0x388] ;  /* 0x0000e200ff067b82 */ /* 0x000e220000000800 */
[----:B------:R-:W1:Y:S01]  /*0030*/  S2R R4, SR_CTAID.X ;  /* 0x0000000000047919 */ /* 0x000e620000002500 */
[----:B0-----:R-:W-:-:S04]  /*0040*/  ISETP.NE.AND P0, PT, R5, R6, PT ;  /* 0x000000060500720c */ /* 0x001fc80003f05270 */
[----:B-1----:R-:W-:-:S13]  /*0050*/  ISETP.EQ.OR P0, PT, R4, R6, !P0 ;  /* 0x000000060400720c */ /* 0x002fda0004702670 */
[----:B------:R-:W-:Y:S05]  /*0060*/  @P0 EXIT ;  /* 0x000000000000094d */ /* 0x000fea0003800000 */
[----:B------:R-:W0:Y:S01]  /*0070*/  S2R R0, SR_TID.Y ;  /* 0x0000000000007919 */ /* 0x000e220000002200 */
[----:B------:R-:W1:Y:S01]  /*0080*/  LDC R15, c[0x0][0x38c] ;  /* 0x0000e300ff0f7b82 */ /* 0x000e620000000800 */
[----:B------:R-:W2:Y:S01]  /*0090*/  LDCU.64 UR8, c[0x0][0x358] ;  /* 0x00006b00ff0877ac */ /* 0x000ea20008000a00 */
[----:B------:R-:W3:Y:S06]  /*00a0*/  S2R R3, SR_TID.X ;  /* 0x0000000000037919 */ /* 0x000eec0000002100 */
[----:B------:R-:W4:Y:S01]  /*00b0*/  LDC.64 R20, c[0x0][0x380] ;  /* 0x0000e000ff147b82 */ /* 0x000f220000000a00 */
[----:B0-----:R-:W-:-:S04]  /*00c0*/  IMAD R2, R5, 0x40, R0 ;  /* 0x0000004005027824 */ /* 0x001fc800078e0200 */
[-C--:B-1----:R-:W-:Y:S02]  /*00d0*/  IMAD R10, R2, R15.reuse, RZ ;  /* 0x0000000f020a7224 */ /* 0x082fe400078e02ff */
[--C-:B---3--:R-:W-:Y:S02]  /*00e0*/  IMAD R11, R4, 0x40, R3.reuse ;  /* 0x00000040040b7824 */ /* 0x108fe400078e0203 */
[C---:B------:R-:W-:Y:S02]  /*00f0*/  IMAD R4, R6.reuse, 0x40, R0 ;  /* 0x0000004006047824 */ /* 0x040fe400078e0200 */
[----:B------:R-:W-:Y:S02]  /*0100*/  IMAD R5, R6, 0x40, R3 ;  /* 0x0000004006057824 */ /* 0x000fe400078e0203 */
[----:B------:R-:W-:Y:S02]  /*0110*/  IMAD R12, R15, 0x20, R10 ;  /* 0x000000200f0c7824 */ /* 0x000fe400078e020a */
[----:B------:R-:W-:-:S02]  /*0120*/  IMAD R9, R4, R15, R11 ;  /* 0x0000000f04097224 */ /* 0x000fc400078e020b */
[----:B------:R-:W-:Y:S02]  /*0130*/  IMAD R17, R2, R15, R5 ;  /* 0x0000000f02117224 */ /* 0x000fe400078e0205 */
[----:B------:R-:W-:Y:S02]  /*0140*/  IMAD.IADD R7, R5, 0x1, R12 ;  /* 0x0000000105077824 */ /* 0x000fe400078e020c */
[----:B------:R-:W-:Y:S02]  /*0150*/  IMAD R15, R15, 0x20, R9 ;  /* 0x000000200f0f7824 */ /* 0x000fe400078e0209 */
[----:B----4-:R-:W-:-:S04]  /*0160*/  IMAD.WIDE R16, R17, 0x4, R20 ;  /* 0x0000000411107825 */ /* 0x010fc800078e0214 */
[--C-:B------:R-:W-:Y:S01]  /*0170*/  IMAD.WIDE R6, R7, 0x4, R20.reuse ;  /* 0x0000000407067825 */ /* 0x100fe200078e0214 */
[----:B--2---:R-:W2:Y:S03]  /*0180*/  LDG.E R2, desc[UR8][R16.64] ;  /* 0x0000000810027981 */ /* 0x004ea6000c1e1900 */
[--C-:B------:R-:W-:Y:S01]  /*0190*/  IMAD.WIDE R4, R9, 0x4, R20.reuse ;  /* 0x0000000409047825 */ /* 0x100fe200078e0214 */
[----:B------:R-:W3:Y:S03]  /*01a0*/  LDG.E R13, desc[UR8][R16.64+0x80] ;  /* 0x00008008100d7981 */ /* 0x000ee6000c1e1900 */
[----:B------:R-:W-:Y:S01]  /*01b0*/  IMAD.WIDE R8, R15, 0x4, R20 ;  /* 0x000000040f087825 */ /* 0x000fe200078e0214 */
[----:B------:R-:W4:Y:S04]  /*01c0*/  LDG.E R14, desc[UR8][R6.64] ;  /* 0x00000008060e7981 */ /* 0x000f28000c1e1900 */
[----:B------:R0:W4:Y:S04]  /*01d0*/  LDG.E R18, desc[UR8][R6.64+0x80] ;  /* 0x0000800806127981 */ /* 0x000128000c1e1900 */
[----:B------:R-:W4:Y:S04]  /*01e0*/  LDG.E R19, desc[UR8][R4.64] ;  /* 0x0000000804137981 */ /* 0x000f28000c1e1900 */
[----:B------:R1:W4:Y:S04]  /*01f0*/  LDG.E R27, desc[UR8][R4.64+0x80] ;  /* 0x00008008041b7981 */ /* 0x000328000c1e1900 */
[----:B------:R-:W4:Y:S04]  /*0200*/  LDG.E R25, desc[UR8][R8.64] ;  /* 0x0000000808197981 */ /* 0x000f28000c1e1900 */
[----:B------:R-:W4:Y:S01]  /*0210*/  LDG.E R29, desc[UR8][R8.64+0x80] ;  /* 0x00008008081d7981 */ /* 0x000f22000c1e1900 */
[----:B------:R-:W0:Y:S01]  /*0220*/  S2UR UR7, SR_CgaCtaId ;  /* 0x00000000000779c3 */ /* 0x000e220000008800 */
[----:B------:R-:W-:-:S02]  /*0230*/  UMOV UR4, 0x400 ;  /* 0x0000040000047882 */ /* 0x000fc40000000000 */
[----:B------:R-:W-:Y:S02]  /*0240*/  UIADD3 UR5, UPT, UPT, UR4, 0x4000, URZ ;  /* 0x0000400004057890 */ /* 0x000fe4000fffe0ff */
[----:B------:R-:W-:Y:S02]  /*0250*/  UIADD3 UR6, UPT, UPT, UR4, 0x8000, URZ ;  /* 0x0000800004067890 */ /* 0x000fe4000fffe0ff */
[----:B0-----:R-:W-:Y:S02]  /*0260*/  ULEA UR5, UR7, UR5, 0x18 ;  /* 0x0000000507057291 */ /* 0x001fe4000f8ec0ff */
[----:B------:R-:W-:-:S04]  /*0270*/  ULEA UR6, UR7, UR6, 0x18 ;  /* 0x0000000607067291 */ /* 0x000fc8000f8ec0ff */
[C---:B------:R-:W-:Y:S02]  /*0280*/  LEA R6, R0.reuse, UR5, 0x8 ;  /* 0x0000000500067c11 */ /* 0x040fe4000f8e40ff */
[----:B-1----:R-:W-:-:S03]  /*0290*/  LEA R4, R0, UR6, 0x8 ;  /* 0x0000000600047c11 */ /* 0x002fc6000f8e40ff */
[C---:B------:R-:W-:Y:S02]  /*02a0*/  IMAD R15, R3.reuse, 0x4, R6 ;  /* 0x00000004030f7824 */ /* 0x040fe400078e0206 */
[----:B------:R-:W-:Y:S02]  /*02b0*/  IMAD R4, R3, 0x4, R4 ;  /* 0x0000000403047824 */ /* 0x000fe400078e0204 */
[C---:B------:R-:W-:Y:S02]  /*02c0*/  IMAD.IADD R23, R11.reuse, 0x1, R10 ;  /* 0x000000010b177824 */ /* 0x040fe400078e020a */
[----:B------:R-:W-:Y:S02]  /*02d0*/  IMAD.IADD R11, R11, 0x1, R12 ;  /* 0x000000010b0b7824 */ /* 0x000fe400078e020c */
[----:B------:R-:W-:-:S04]  /*02e0*/  IMAD.WIDE R22, R23, 0x4, R20 ;  /* 0x0000000417167825 */ /* 0x000fc800078e0214 */
[----:B------:R-:W-:Y:S01]  /*02f0*/  IMAD.WIDE R20, R11, 0x4, R20 ;  /* 0x000000040b147825 */ /* 0x000fe200078e0214 */
[----:B--2---:R0:W-:Y:S04]  /*0300*/  STS [R15], R2 ;  /* 0x000000020f007388 */ /* 0x0041e80000000800 */
[----:B---3--:R1:W-:Y:S04]  /*0310*/  STS [R15+0x80], R13 ;  /* 0x0000800d0f007388 */ /* 0x0083e80000000800 */
[----:B----4-:R1:W-:Y:S04]  /*0320*/  STS [R15+0x2000], R14 ;  /* 0x0020000e0f007388 */ /* 0x0103e80000000800 */
[----:B------:R1:W-:Y:S04]  /*0330*/  STS [R15+0x2080], R18 ;  /* 0x002080120f007388 */ /* 0x0003e80000000800 */
[----:B------:R1:W-:Y:S04]  /*0340*/  STS [R4], R19 ;  /* 0x0000001304007388 */ /* 0x0003e80000000800 */
[----:B------:R1:W-:Y:S04]  /*0350*/  STS [R4+0x80], R27 ;  /* 0x0000801b04007388 */ /* 0x0003e80000000800 */
[----:B------:R1:W-:Y:S04]  /*0360*/  STS [R4+0x2000], R25 ;  /* 0x0020001904007388 */ /* 0x0003e80000000800 */
[----:B------:R1:W-:Y:S01]  /*0370*/  STS [R4+0x2080], R29 ;  /* 0x0020801d04007388 */ /* 0x0003e20000000800 */
[----:B------:R-:W-:Y:S06]  /*0380*/  BAR.SYNC.DEFER_BLOCKING 0x0 ;  /* 0x0000000000007b1d */ /* 0x000fec0000010000 */
[----:B------:R1:W5:Y:S04]  /*0390*/  LDG.E R9, desc[UR8][R22.64] ;  /* 0x0000000816097981 */ /* 0x000368000c1e1900 */
[----:B------:R1:W5:Y:S04]  /*03a0*/  LDG.E R5, desc[UR8][R20.64] ;  /* 0x0000000814057981 */ /* 0x000368000c1e1900 */
[----:B------:R1:W5:Y:S04]  /*03b0*/  LDG.E R7, desc[UR8][R22.64+0x80] ;  /* 0x0000800816077981 */ /* 0x000368000c1e1900 */
[----:B------:R1:W5:Y:S01]  /*03c0*/  LDG.E R11, desc[UR8][R20.64+0x80] ;  /* 0x00008008140b7981 */ /* 0x000362000c1e1900 */
[----:B------:R-:W-:Y:S01]  /*03d0*/  ULEA UR4, UR7, UR4, 0x18 ;  /* 0x0000000407047291 */ /* 0x000fe2000f8ec0ff */
[----:B0-----:R-:W-:-:S05]  /*03e0*/  LEA R2, R3, UR6, 0x2 ;  /* 0x0000000603027c11 */ /* 0x001fca000f8e10ff */
[----:B------:R-:W-:Y:S01]  /*03f0*/  LEA R0, R0, UR4, 0x8 ;  /* 0x0000000400007c11 */ /* 0x000fe2000f8e40ff */
[----:B------:R-:W-:-:S04]  /*0400*/  VIADD R2, R2, 0x1000 ;  /* 0x0000100002027836 */ /* 0x000fc80000000000 */
[----:B------:R-:W-:Y:S02]  /*0410*/  IMAD R3, R3, 0x4, R0 ;  /* 0x0000000403037824 */ /* 0x000fe400078e0200 */
[----:B------:R-:W-:Y:S01]  /*0420*/  VIADD R0, R6, 0x2000 ;  /* 0x0000200006007836 */ /* 0x000fe20000000000 */
[----:B-1----:R-:W-:-:S06]  /*0430*/  UMOV UR4, 0x2000 ;  /* 0x0000200000047882 */ /* 0x002fcc0000000000 */
.L_x_0:
[----:B------:R-:W-:Y:S01]  /*0440*/  LDS R10, [R2+-0x1000] ;  /* 0xfff00000020a7984 */ /* 0x000fe20000000800 */
[----:B------:R-:W-:-:S03]  /*0450*/  UIADD3 UR4, UPT, UPT, UR4, 0x80, URZ ;  /* 0x0000008004047890 */ /* 0x000fc6000fffe0ff */
[----:B------:R-:W0:Y:S01]  /*0460*/  LDS.128 R12, [R0+-0x2000] ;  /* 0xffe00000000c7984 */ /* 0x000e220000000c00 */
[----:B------:R-:W-:-:S03]  /*0470*/  UISETP.NE.AND UP0, UPT, UR4, 0x2100, UPT ;  /* 0x000021000400788c */ /* 0x000fc6000bf05270 */
[----:B------:R-:W1:Y:S04]  /*0480*/  LDS.128 R16, [R0] ;  /* 0x0000000000107984 */ /* 0x000e680000000c00 */
[----:B------:R-:W2:Y:S04]  /*0490*/  LDS R8, [R2+-0xf80] ;  /* 0xfff0800002087984 */ /* 0x000ea80000000800 */
[----:B------:R-:W3:Y:S04]  /*04a0*/  LDS R6, [R2+-0xf00] ;  /* 0xfff1000002067984 */ /* 0x000ee80000000800 */
[----:B------:R-:W4:Y:S04]  /*04b0*/  LDS R4, [R2+-0xe80] ;  /* 0xfff1800002047984 */ /* 0x000f280000000800 */
[----:B------:R-:W4:Y:S04]  /*04c0*/  LDS R27, [R2+-0xe00] ;  /* 0xfff20000021b7984 */ /* 0x000f280000000800 */
[----:B------:R-:W4:Y:S04]  /*04d0*/  LDS R25, [R2+-0xd80] ;  /* 0xfff2800002197984 */ /* 0x000f280000000800 */
[----:B------:R-:W4:Y:S04]  /*04e0*/  LDS R26, [R2+-0xd00] ;  /* 0xfff30000021a7984 */ /* 0x000f280000000800 */
[----:B------:R-:W4:Y:S04]  /*04f0*/  LDS R24, [R2+-0xc80] ;  /* 0xfff3800002187984 */ /* 0x000f280000000800 */
[----:B------:R-:W-:Y:S01]  /*0500*/  LDS R28, [R2+-0x280] ;  /* 0xfffd8000021c7984 */ /* 0x000fe20000000800 */
[----:B0----5:R-:W-:-:S02]  /*0510*/  VIADDMNMX R9, R10, R12, R9, PT ;  /* 0x0000000c0a097246 */ /* 0x021fc40003800109 */
[----:B-1----:R-:W-:Y:S02]  /*0520*/  VIADDMNMX R5, R10, R16, R5, PT ;  /* 0x000000100a057246 */ /* 0x002fe40003800105 */
[----:B--2---:R-:W-:Y:S02]  /*0530*/  VIADDMNMX R7, R8, R12, R7, PT ;  /* 0x0000000c08077246 */ /* 0x004fe40003800107 */
[----:B------:R-:W-:Y:S02]  /*0540*/  VIADDMNMX R8, R16, R8, R11, PT ;  /* 0x0000000810087246 */ /* 0x000fe4000380010b */
[C---:B---3--:R-:W-:Y:S01]  /*0550*/  VIADDMNMX R9, R6.reuse, R13, R9, PT ;  /* 0x0000000d06097246 */ /* 0x048fe20003800109 */
[----:B------:R-:W-:Y:S01]  /*0560*/  LDS R16, [R2+-0x900] ;  /* 0xfff7000002107984 */ /* 0x000fe20000000800 */
[----:B------:R-:W-:Y:S02]  /*0570*/  VIADDMNMX R5, R6, R17, R5, PT ;  /* 0x0000001106057246 */ /* 0x000fe40003800105 */
[----:B----4-:R-:W-:-:S02]  /*0580*/  VIADDMNMX R7, R4, R13, R7, PT ;  /* 0x0000000d04077246 */ /* 0x010fc40003800107 */
[----:B------:R-:W-:Y:S01]  /*0590*/  VIADDMNMX R17, R17, R4, R8, PT ;  /* 0x0000000411117246 */ /* 0x000fe20003800108 */
[----:B------:R-:W-:Y:S01]  /*05a0*/  LDS R13, [R2+-0xc00] ;  /* 0xfff40000020d7984 */ /* 0x000fe20000000800 */
[C---:B------:R-:W-:Y:S02]  /*05b0*/  VIADDMNMX R12, R27.reuse, R14, R9, PT ;  /* 0x0000000e1b0c7246 */ /* 0x040fe40003800109 */
[----:B------:R-:W-:Y:S01]  /*05c0*/  VIADDMNMX R27, R27, R18, R5, PT ;  /* 0x000000121b1b7246 */ /* 0x000fe20003800105 */
[----:B------:R-:W0:Y:S01]  /*05d0*/  LDS.128 R8, [R0+0x10] ;  /* 0x0000100000087984 */ /* 0x000e220000000c00 */
[----:B------:R-:W-:Y:S02]  /*05e0*/  VIADDMNMX R14, R25, R14, R7, PT ;  /* 0x0000000e190e7246 */ /* 0x000fe40003800107 */
[----:B------:R-:W-:Y:S01]  /*05f0*/  VIADDMNMX R17, R18, R25, R17, PT ;  /* 0x0000001912117246 */ /* 0x000fe20003800111 */
[----:B------:R-:W1:Y:S01]  /*0600*/  LDS.128 R4, [R0+-0x1ff0] ;  /* 0xffe0100000047984 */ /* 0x000e620000000c00 */
[----:B------:R-:W-:-:S02]  /*0610*/  VIADDMNMX R12, R26, R15, R12, PT ;  /* 0x0000000f1a0c7246 */ /* 0x000fc4000380010c */
[----:B------:R-:W-:Y:S01]  /*0620*/  VIADDMNMX R26, R26, R19, R27, PT ;  /* 0x000000131a1a7246 */ /* 0x000fe2000380011b */
[----:B------:R-:W2:Y:S01]  /*0630*/  LDS R25, [R2+-0xb80] ;  /* 0xfff4800002197984 */ /* 0x000ea20000000800 */
[----:B------:R-:W-:Y:S02]  /*0640*/  VIADDMNMX R15, R24, R15, R14, PT ;  /* 0x0000000f180f7246 */ /* 0x000fe4000380010e */
[----:B------:R-:W-:Y:S01]  /*0650*/  VIADDMNMX R27, R19, R24, R17, PT ;  /* 0x00000018131b7246 */ /* 0x000fe20003800111 */
[----:B------:R-:W3:Y:S04]  /*0660*/  LDS R14, [R2+-0xb00] ;  /* 0xfff50000020e7984 */ /* 0x000ee80000000800 */
[----:B------:R-:W4:Y:S04]  /*0670*/  LDS R18, [R2+-0xa80] ;  /* 0xfff5800002127984 */ /* 0x000f280000000800 */
[----:B------:R-:W4:Y:S04]  /*0680*/  LDS R19, [R2+-0xa00] ;  /* 0xfff6000002137984 */ /* 0x000f280000000800 */
[----:B------:R-:W4:Y:S04]  /*0690*/  LDS R17, [R2+-0x980] ;  /* 0xfff6800002117984 */ /* 0x000f280000000800 */
[----:B------:R-:W4:Y:S01]  /*06a0*/  LDS R24, [R2+-0x880] ;  /* 0xfff7800002187984 */ /* 0x000f220000000800 */
[----:B0-----:R-:W-:-:S02]  /*06b0*/  VIADDMNMX R26, R13, R8, R26, PT ;  /* 0x000000080d1a7246 */ /* 0x001fc4000380011a */
[-C--:B-1----:R-:W-:Y:S02]  /*06c0*/  VIADDMNMX R12, R13, R4.reuse, R12, PT ;  /* 0x000000040d0c7246 */ /* 0x082fe4000380010c */
        /* <DEDUP_REMOVED lines=10> */
[----:B------:R-:W-:Y:S01]  /*0770*/  LDS R9, [R2+-0x780] ;  /* 0xfff8800002097984 */ /* 0x000fe20000000800 */
[----:B------:R-:W-:Y:S02]  /*0780*/  VIADDMNMX R6, R17, R6, R15, PT ;  /* 0x0000000611067246 */ /* 0x000fe4000380010f */
[----:B------:R-:W-:Y:S01]  /*0790*/  VIADDMNMX R27, R10, R17, R27, PT ;  /* 0x000000110a1b7246 */ /* 0x000fe2000380011b */
[----:B------:R-:W0:Y:S01]  /*07a0*/  LDS.128 R12, [R0+-0x1fe0] ;  /* 0xffe02000000c7984 */ /* 0x000e220000000c00 */
[----:B------:R-:W-:-:S02]  /*07b0*/  VIADDMNMX R8, R16, R7, R8, PT ;  /* 0x0000000710087246 */ /* 0x000fc40003800108 */
[----:B------:R-:W-:Y:S01]  /*07c0*/  VIADDMNMX R4, R16, R11, R4, PT ;  /* 0x0000000b10047246 */ /* 0x000fe20003800104 */
[----:B------:R-:W1:Y:S01]  /*07d0*/  LDS R10, [R2+-0x680] ;  /* 0xfff98000020a7984 */ /* 0x000e620000000800 */
[----:B------:R-:W-:Y:S02]  /*07e0*/  VIADDMNMX R26, R24, R7, R6, PT ;  /* 0x00000007181a7246 */ /* 0x000fe40003800106 */
[----:B------:R-:W-:Y:S01]  /*07f0*/  VIADDMNMX R27, R11, R24, R27, PT ;  /* 0x000000180b1b7246 */ /* 0x000fe2000380011b */
[----:B------:R-:W2:Y:S04]  /*0800*/  LDS.128 R16, [R0+0x20] ;  /* 0x0000200000107984 */ /* 0x000ea80000000c00 */
[----:B------:R-:W3:Y:S04]  /*0810*/  LDS R6, [R2+-0x700] ;  /* 0xfff9000002067984 */ /* 0x000ee80000000800 */
[----:B------:R-:W4:Y:S01]  /*0820*/  LDS R7, [R2+-0x600] ;  /* 0xfffa000002077984 */ /* 0x000f220000000800 */
[----:B0-----:R-:W-:-:S02]  /*0830*/  VIADDMNMX R8, R5, R12, R8, PT ;  /* 0x0000000c05087246 */ /* 0x001fc40003800108 */
[----:B------:R-:W-:Y:S02]  /*0840*/  VIADDMNMX R11, R9, R12, R26, PT ;  /* 0x0000000c090b7246 */ /* 0x000fe4000380011a */
[----:B------:R-:W0:Y:S02]  /*0850*/  LDS R12, [R2+-0x500] ;  /* 0xfffb0000020c7984 */ /* 0x000e240000000800 */
[----:B-1----:R-:W-:Y:S02]  /*0860*/  VIADDMNMX R11, R10, R13, R11, PT ;  /* 0x0000000d0a0b7246 */ /* 0x002fe4000380010b */
[----:B--2---:R-:W-:Y:S02]  /*0870*/  VIADDMNMX R4, R5, R16, R4, PT ;  /* 0x0000001005047246 */ /* 0x004fe40003800104 */
[----:B------:R-:W-:Y:S02]  /*0880*/  VIADDMNMX R24, R16, R9, R27, PT ;  /* 0x0000000910187246 */ /* 0x000fe4000380011b */
[C---:B---3--:R-:W-:Y:S01]  /*0890*/  VIADDMNMX R4, R6.reuse, R17, R4, PT ;  /* 0x0000001106047246 */ /* 0x048fe20003800104 */
[----:B------:R-:W1:Y:S01]  /*08a0*/  LDS R16, [R2+-0x480] ;  /* 0xfffb800002107984 */ /* 0x000e620000000800 */
[----:B------:R-:W-:-:S02]  /*08b0*/  VIADDMNMX R8, R6, R13, R8, PT ;  /* 0x0000000d06087246 */ /* 0x000fc40003800108 */
[----:B------:R-:W-:Y:S01]  /*08c0*/  VIADDMNMX R24, R17, R10, R24, PT ;  /* 0x0000000a11187246 */ /* 0x000fe20003800118 */
[----:B------:R-:W-:Y:S01]  /*08d0*/  LDS R13, [R2+-0x400] ;  /* 0xfffc0000020d7984 */ /* 0x000fe20000000800 */
[C---:B----4-:R-:W-:Y:S02]  /*08e0*/  VIADDMNMX R26, R7.reuse, R14, R8, PT ;  /* 0x0000000e071a7246 */ /* 0x050fe40003800108 */
[----:B------:R-:W-:Y:S02]  /*08f0*/  VIADDMNMX R27, R7, R18, R4, PT ;  /* 0x00000012071b7246 */ /* 0x000fe40003800104 */
[----:B------:R-:W-:Y:S01]  /*0900*/  VIADDMNMX R17, R25, R14, R11, PT ;  /* 0x0000000e19117246 */ /* 0x000fe2000380010b */
[----:B------:R-:W2:Y:S01]  /*0910*/  LDS.128 R4, [R0+-0x1fd0] ;  /* 0xffe0300000047984 */ /* 0x000ea20000000c00 */
[----:B------:R-:W-:-:S03]  /*0920*/  VIADDMNMX R18, R18, R25, R24, PT ;  /* 0x0000001912127246 */ /* 0x000fc60003800118 */
[----:B------:R-:W3:Y:S04]  /*0930*/  LDS.128 R8, [R0+0x30] ;  /* 0x0000300000087984 */ /* 0x000ee80000000c00 */
[----:B------:R-:W4:Y:S01]  /*0940*/  LDS R25, [R2+-0x380] ;  /* 0xfffc800002197984 */ /* 0x000f220000000800 */
[C---:B0-----:R-:W-:Y:S02]  /*0950*/  VIADDMNMX R14, R12.reuse, R15, R26, PT ;  /* 0x0000000f0c0e7246 */ /* 0x041fe4000380011a */
[----:B------:R-:W-:Y:S01]  /*0960*/  VIADDMNMX R24, R12, R19, R27, PT ;  /* 0x000000130c187246 */ /* 0x000fe2000380011b */
[----:B------:R-:W-:Y:S04]  /*0970*/  LDS R26, [R2+-0x100] ;  /* 0xffff0000021a7984 */ /* 0x000fe80000000800 */
[----:B------:R-:W0:Y:S01]  /*0980*/  LDS R12, [R2+-0x300] ;  /* 0xfffd0000020c7984 */ /* 0x000e220000000800 */
[----:B-1----:R-:W-:-:S03]  /*0990*/  VIADDMNMX R15, R16, R15, R17, PT ;  /* 0x0000000f100f7246 */ /* 0x002fc60003800111 */
[----:B------:R-:W1:Y:S01]  /*09a0*/  LDS R27, [R2+-0x200] ;  /* 0xfffe0000021b7984 */ /* 0x000e620000000800 */
[----:B------:R-:W-:-:S03]  /*09b0*/  VIADDMNMX R18, R19, R16, R18, PT ;  /* 0x0000001013127246 */ /* 0x000fc60003800112 */
[----:B------:R-:W1:Y:S01]  /*09c0*/  LDS R17, [R2+-0x180] ;  /* 0xfffe800002117984 */ /* 0x000e620000000800 */
[C---:B--2---:R-:W-:Y:S02]  /*09d0*/  VIADDMNMX R14, R13.reuse, R4, R14, PT ;  /* 0x000000040d0e7246 */ /* 0x044fe4000380010e */
[----:B---3--:R-:W-:Y:S02]  /*09e0*/  VIADDMNMX R13, R13, R8, R24, PT ;  /* 0x000000080d0d7246 */ /* 0x008fe40003800118 */
[----:B------:R-:W2:Y:S01]  /*09f0*/  LDS R24, [R2+-0x80] ;  /* 0xffff800002187984 */ /* 0x000ea20000000800 */
[----:B----4-:R-:W-:Y:S02]  /*0a00*/  VIADDMNMX R15, R25, R4, R15, PT ;  /* 0x00000004190f7246 */ /* 0x010fe4000380010f */
[----:B------:R-:W-:Y:S02]  /*0a10*/  VIADDMNMX R18, R8, R25, R18, PT ;  /* 0x0000001908127246 */ /* 0x000fe40003800112 */
[----:B------:R-:W-:Y:S01]  /*0a20*/  VIADDMNMX R8, R28, R5, R15, PT ;  /* 0x000000051c087246 */ /* 0x000fe2000380010f */
[----:B------:R-:W-:Y:S01]  /*0a30*/  LDS R25, [R2+0x280] ;  /* 0x0002800002197984 */ /* 0x000fe20000000800 */
[----:B------:R-:W-:-:S02]  /*0a40*/  VIADDMNMX R18, R9, R28, R18, PT ;  /* 0x0000001c09127246 */ /* 0x000fc40003800112 */
[C---:B0-----:R-:W-:Y:S02]  /*0a50*/  VIADDMNMX R4, R12.reuse, R5, R14, PT ;  /* 0x000000050c047246 */ /* 0x041fe4000380010e */
[----:B------:R-:W-:Y:S01]  /*0a60*/  VIADDMNMX R13, R12, R9, R13, PT ;  /* 0x000000090c0d7246 */ /* 0x000fe2000380010d */
[----:B------:R-:W-:Y:S01]  /*0a70*/  LDS R5, [R2+0x80] ;  /* 0x0000800002057984 */ /* 0x000fe20000000800 */
[C---:B-1----:R-:W-:Y:S02]  /*0a80*/  VIADDMNMX R4, R27.reuse, R6, R4, PT ;  /* 0x000000061b047246 */ /* 0x042fe40003800104 */
[----:B------:R-:W-:Y:S01]  /*0a90*/  VIADDMNMX R27, R27, R10, R13, PT ;  /* 0x0000000a1b1b7246 */ /* 0x000fe2000380010d */
[----:B------:R-:W-:Y:S01]  /*0aa0*/  LDS R9, [R2] ;  /* 0x0000000002097984 */ /* 0x000fe20000000800 */
[----:B------:R-:W-:Y:S02]  /*0ab0*/  VIADDMNMX R8, R17, R6, R8, PT ;  /* 0x0000000611087246 */ /* 0x000fe40003800108 */
[----:B------:R-:W-:Y:S01]  /*0ac0*/  VIADDMNMX R10, R10, R17, R18, PT ;  /* 0x000000110a0a7246 */ /* 0x000fe20003800112 */
[----:B------:R-:W0:Y:S01]  /*0ad0*/  LDS.128 R12, [R0+-0x1fc0] ;  /* 0xffe04000000c7984 */ /* 0x000e220000000c00 */
[----:B------:R-:W-:-:S02]  /*0ae0*/  VIADDMNMX R4, R26, R7, R4, PT ;  /* 0x000000071a047246 */ /* 0x000fc40003800104 */
[----:B------:R-:W-:Y:S01]  /*0af0*/  VIADDMNMX R26, R26, R11, R27, PT ;  /* 0x0000000b1a1a7246 */ /* 0x000fe2000380011b */
[----:B------:R-:W1:Y:S01]  /*0b00*/  LDS.128 R16, [R0+0x40] ;  /* 0x0000400000107984 */ /* 0x000e620000000c00 */
[----:B--2---:R-:W-:-:S03]  /*0b10*/  VIADDMNMX R27, R24, R7, R8, PT ;  /* 0x00000007181b7246 */ /* 0x004fc60003800108 */
[----:B------:R-:W2:Y:S01]  /*0b20*/  LDS R6, [R2+0x100] ;  /* 0x0001000002067984 */ /* 0x000ea20000000800 */
[----:B------:R-:W-:-:S03]  /*0b30*/  VIADDMNMX R11, R11, R24, R10, PT ;  /* 0x000000180b0b7246 */ /* 0x000fc6000380010a */
[----:B------:R-:W3:Y:S04]  /*0b40*/  LDS R8, [R2+0x180] ;  /* 0x0001800002087984 */ /* 0x000ee80000000800 */
[----:B------:R-:W4:Y:S04]  /*0b50*/  LDS R7, [R2+0x200] ;  /* 0x0002000002077984 */ /* 0x000f280000000800 */
[----:B------:R-:W-:Y:S01]  /*0b60*/  LDS R24, [R2+0x380] ;  /* 0x0003800002187984 */ /* 0x000fe20000000800 */
[-C--:B0-----:R-:W-:Y:S02]  /*0b70*/  VIADDMNMX R4, R9, R12.reuse, R4, PT ;  /* 0x0000000c09047246 */ /* 0x081fe40003800104 */
[----:B------:R-:W-:-:S02]  /*0b80*/  VIADDMNMX R10, R5, R12, R27, PT ;  /* 0x0000000c050a7246 */ /* 0x000fc4000380011b */
[----:B------:R-:W0:Y:S01]  /*0b90*/  LDS R12, [R2+0x300] ;  /* 0x00030000020c7984 */ /* 0x000e220000000800 */
[----:B-1----:R-:W-:Y:S02]  /*0ba0*/  VIADDMNMX R26, R9, R16, R26, PT ;  /* 0x00000010091a7246 */ /* 0x002fe4000380011a */
[----:B------:R-:W-:Y:S02]  /*0bb0*/  VIADDMNMX R11, R16, R5, R11, PT ;  /* 0x00000005100b7246 */ /* 0x000fe4000380010b */
[C---:B--2---:R-:W-:Y:S02]  /*0bc0*/  VIADDMNMX R4, R6.reuse, R13, R4, PT ;  /* 0x0000000d06047246 */ /* 0x044fe40003800104 */
[----:B------:R-:W-:Y:S02]  /*0bd0*/  VIADDMNMX R26, R6, R17, R26, PT ;  /* 0x00000011061a7246 */ /* 0x000fe4000380011a */
[----:B---3--:R-:W-:Y:S02]  /*0be0*/  VIADDMNMX R10, R8, R13, R10, PT ;  /* 0x0000000d080a7246 */ /* 0x008fe4000380010a */
[----:B------:R-:W-:Y:S01]  /*0bf0*/  VIADDMNMX R17, R17, R8, R11, PT ;  /* 0x0000000811117246 */ /* 0x000fe2000380010b */
[----:B------:R-:W-:Y:S01]  /*0c00*/  LDS R13, [R2+0x400] ;  /* 0x00040000020d7984 */ /* 0x000fe20000000800 */
[----:B----4-:R-:W-:-:S02]  /*0c10*/  VIADDMNMX R16, R7, R14, R4, PT ;  /* 0x0000000e07107246 */ /* 0x010fc40003800104 */
[----:B------:R-:W-:Y:S02]  /*0c20*/  VIADDMNMX R27, R7, R18, R26, PT ;  /* 0x00000012071b7246 */ /* 0x000fe4000380011a */
[----:B------:R-:W-:Y:S01]  /*0c30*/  VIADDMNMX R18, R18, R25, R17, PT ;  /* 0x0000001912127246 */ /* 0x000fe20003800111 */
[----:B------:R-:W1:Y:S01]  /*0c40*/  LDS.128 R4, [R0+0x50] ;  /* 0x0000500000047984 */ /* 0x000e620000000c00 */
[----:B------:R-:W-:-:S03]  /*0c50*/  VIADDMNMX R26, R25, R14, R10, PT ;  /* 0x0000000e191a7246 */ /* 0x000fc6000380010a */
[----:B------:R-:W2:Y:S04]  /*0c60*/  LDS.128 R8, [R0+-0x1fb0] ;  /* 0xffe0500000087984 */ /* 0x000ea80000000c00 */
[----:B------:R-:W3:Y:S04]  /*0c70*/  LDS R17, [R2+0x480] ;  /* 0x0004800002117984 */ /* 0x000ee80000000800 */
[----:B------:R-:W-:Y:S01]  /*0c80*/  LDS R25, [R2+0x600] ;  /* 0x0006000002197984 */ /* 0x000fe20000000800 */
[C---:B0-----:R-:W-:Y:S02]  /*0c90*/  VIADDMNMX R14, R12.reuse, R15, R16, PT ;  /* 0x0000000f0c0e7246 */ /* 0x041fe40003800110 */
[----:B------:R-:W-:-:S02]  /*0ca0*/  VIADDMNMX R16, R12, R19, R27, PT ;  /* 0x000000130c107246 */ /* 0x000fc4000380011b */
[----:B------:R-:W-:Y:S01]  /*0cb0*/  VIADDMNMX R27, R19, R24, R18, PT ;  /* 0x00000018131b7246 */ /* 0x000fe20003800112 */
[----:B------:R-:W0:Y:S01]  /*0cc0*/  LDS R12, [R2+0x500] ;  /* 0x00050000020c7984 */ /* 0x000e220000000800 */
[----:B------:R-:W-:-:S03]  /*0cd0*/  VIADDMNMX R15, R24, R15, R26, PT ;  /* 0x0000000f180f7246 */ /* 0x000fc6000380011a */
[----:B------:R-:W4:Y:S04]  /*0ce0*/  LDS R18, [R2+0x580] ;  /* 0x0005800002127984 */ /* 0x000f280000000800 */
[----:B------:R-:W4:Y:S04]  /*0cf0*/  LDS R19, [R2+0x680] ;  /* 0x0006800002137984 */ /* 0x000f280000000800 */
[----:B------:R-:W4:Y:S01]  /*0d00*/  LDS R26, [R2+0x700] ;  /* 0x00070000021a7984 */ /* 0x000f220000000800 */
[----:B-1----:R-:W-:-:S03]  /*0d10*/  VIADDMNMX R16, R13, R4, R16, PT ;  /* 0x000000040d107246 */ /* 0x002fc60003800110 */
[----:B------:R-:W1:Y:S01]  /*0d20*/  LDS R24, [R2+0x780] ;  /* 0x0007800002187984 */ /* 0x000e620000000800 */
[-C--:B--2---:R-:W-:Y:S02]  /*0d30*/  VIADDMNMX R14, R13, R8.reuse, R14, PT ;  /* 0x000000080d0e7246 */ /* 0x084fe4000380010e */
[----:B---3--:R-:W-:Y:S02]  /*0d40*/  VIADDMNMX R15, R17, R8, R15, PT ;  /* 0x00000008110f7246 */ /* 0x008fe4000380010f */
[----:B------:R-:W-:Y:S01]  /*0d50*/  VIADDMNMX R27, R4, R17, R27, PT ;  /* 0x00000011041b7246 */ /* 0x000fe2000380011b */
[----:B------:R-:W-:Y:S01]  /*0d60*/  LDS R8, [R2+0x980] ;  /* 0x0009800002087984 */ /* 0x000fe20000000800 */
[C---:B0-----:R-:W-:Y:S02]  /*0d70*/  VIADDMNMX R4, R12.reuse, R9, R14, PT ;  /* 0x000000090c047246 */ /* 0x041fe4000380010e */
[----:B------:R-:W-:Y:S02]  /*0d80*/  VIADDMNMX R16, R12, R5, R16, PT ;  /* 0x000000050c107246 */ /* 0x000fe40003800110 */
[----:B----4-:R-:W-:-:S02]  /*0d90*/  VIADDMNMX R15, R18, R9, R15, PT ;  /* 0x00000009120f7246 */ /* 0x010fc4000380010f */
[----:B------:R-:W-:Y:S01]  /*0da0*/  VIADDMNMX R27, R5, R18, R27, PT ;  /* 0x00000012051b7246 */ /* 0x000fe2000380011b */
[----:B------:R-:W-:Y:S01]  /*0db0*/  LDS R9, [R2+0x800] ;  /* 0x0008000002097984 */ /* 0x000fe20000000800 */
[-C--:B------:R-:W-:Y:S02]  /*0dc0*/  VIADDMNMX R4, R25, R10.reuse, R4, PT ;  /* 0x0000000a19047246 */ /* 0x080fe40003800104 */
[----:B------:R-:W-:Y:S01]  /*0dd0*/  VIADDMNMX R10, R19, R10, R15, PT ;  /* 0x0000000a130a7246 */ /* 0x000fe2000380010f */
[----:B------:R-:W-:Y:S01]  /*0de0*/  LDS R5, [R2+0x880] ;  /* 0x0008800002057984 */ /* 0x000fe20000000800 */
[----:B------:R-:W-:Y:S02]  /*0df0*/  VIADDMNMX R25, R25, R6, R16, PT ;  /* 0x0000000619197246 */ /* 0x000fe40003800110 */
[----:B------:R-:W-:Y:S01]  /*0e00*/  VIADDMNMX R27, R6, R19, R27, PT ;  /* 0x00000013061b7246 */ /* 0x000fe2000380011b */
[----:B------:R-:W0:Y:S01]  /*0e10*/  LDS.128 R12, [R0+-0x1fa0] ;  /* 0xffe06000000c7984 */ /* 0x000e220000000c00 */
[----:B------:R-:W-:-:S02]  /*0e20*/  VIADDMNMX R4, R26, R11, R4, PT ;  /* 0x0000000b1a047246 */ /* 0x000fc40003800104 */
[----:B------:R-:W-:Y:S01]  /*0e30*/  VIADDMNMX R26, R26, R7, R25, PT ;  /* 0x000000071a1a7246 */ /* 0x000fe20003800119 */
[----:B------:R-:W2:Y:S01]  /*0e40*/  LDS.128 R16, [R0+0x60] ;  /* 0x0000600000107984 */ /* 0x000ea20000000c00 */
[----:B-1----:R-:W-:Y:S02]  /*0e50*/  VIADDMNMX R27, R7, R24, R27, PT ;  /* 0x00000018071b7246 */ /* 0x002fe4000380011b */
[----:B------:R-:W-:Y:S01]  /*0e60*/  VIADDMNMX R10, R24, R11, R10, PT ;  /* 0x0000000b180a7246 */ /* 0x000fe2000380010a */
[----:B------:R-:W1:Y:S04]  /*0e70*/  LDS R6, [R2+0x900] ;  /* 0x0009000002067984 */ /* 0x000e680000000800 */
[----:B------:R-:W3:Y:S04]  /*0e80*/  LDS R7, [R2+0xa00] ;  /* 0x000a000002077984 */ /* 0x000ee80000000800 */
[----:B------:R-:W4:Y:S04]  /*0e90*/  LDS R25, [R2+0xa80] ;  /* 0x000a800002197984 */ /* 0x000f280000000800 */
[----:B------:R-:W4:Y:S01]  /*0ea0*/  LDS R24, [R2+0xb00] ;  /* 0x000b000002187984 */ /* 0x000f220000000800 */
[----:B0-----:R-:W-:-:S02]  /*0eb0*/  VIADDMNMX R4, R9, R12, R4, PT ;  /* 0x0000000c09047246 */ /* 0x001fc40003800104 */
[----:B------:R-:W-:Y:S02]  /*0ec0*/  VIADDMNMX R10, R5, R12, R10, PT ;  /* 0x0000000c050a7246 */ /* 0x000fe4000380010a */
[----:B--2---:R-:W-:Y:S01]  /*0ed0*/  VIADDMNMX R26, R9, R16, R26, PT ;  /* 0x00000010091a7246 */ /* 0x004fe2000380011a */
[----:B------:R-:W0:Y:S01]  /*0ee0*/  LDS R12, [R2+0xb80] ;  /* 0x000b8000020c7984 */ /* 0x000e220000000800 */
[----:B------:R-:W-:Y:S02]  /*0ef0*/  VIADDMNMX R27, R16, R5, R27, PT ;  /* 0x00000005101b7246 */ /* 0x000fe4000380011b */
[C---:B-1----:R-:W-:Y:S02]  /*0f00*/  VIADDMNMX R4, R6.reuse, R13, R4, PT ;  /* 0x0000000d06047246 */ /* 0x042fe40003800104 */
[----:B------:R-:W-:Y:S02]  /*0f10*/  VIADDMNMX R26, R6, R17, R26, PT ;  /* 0x00000011061a7246 */ /* 0x000fe4000380011a */
[----:B------:R-:W-:-:S02]  /*0f20*/  VIADDMNMX R10, R8, R13, R10, PT ;  /* 0x0000000d080a7246 */ /* 0x000fc4000380010a */
[----:B------:R-:W-:Y:S01]  /*0f30*/  VIADDMNMX R17, R17, R8, R27, PT ;  /* 0x0000000811117246 */ /* 0x000fe2000380011b */
[----:B------:R-:W-:Y:S01]  /*0f40*/  LDS R13, [R2+0xc00] ;  /* 0x000c0000020d7984 */ /* 0x000fe20000000800 */
[C---:B---3--:R-:W-:Y:S02]  /*0f50*/  VIADDMNMX R16, R7.reuse, R14, R4, PT ;  /* 0x0000000e07107246 */ /* 0x048fe40003800104 */
[----:B------:R-:W-:Y:S02]  /*0f60*/  VIADDMNMX R27, R7, R18, R26, PT ;  /* 0x00000012071b7246 */ /* 0x000fe4000380011a */
[----:B----4-:R-:W-:Y:S01]  /*0f70*/  VIADDMNMX R26, R25, R14, R10, PT ;  /* 0x0000000e191a7246 */ /* 0x010fe2000380010a */
[----:B------:R-:W1:Y:S01]  /*0f80*/  LDS.128 R4, [R0+-0x1f90] ;  /* 0xffe0700000047984 */ /* 0x000e620000000c00 */
[----:B------:R-:W-:Y:S02]  /*0f90*/  VIADDMNMX R18, R18, R25, R17, PT ;  /* 0x0000001912127246 */ /* 0x000fe40003800111 */
[C---:B------:R-:W-:Y:S01]  /*0fa0*/  VIADDMNMX R14, R24.reuse, R15, R16, PT ;  /* 0x0000000f180e7246 */ /* 0x040fe20003800110 */
[----:B------:R2:W3:Y:S01]  /*0fb0*/  LDS.128 R8, [R0+0x70] ;  /* 0x0000700000087984 */ /* 0x0004e20000000c00 */
[----:B------:R-:W-:-:S03]  /*0fc0*/  VIADDMNMX R24, R24, R19, R27, PT ;  /* 0x0000001318187246 */ /* 0x000fc6000380011b */
[----:B------:R-:W4:Y:S04]  /*0fd0*/  LDS R17, [R2+0xc80] ;  /* 0x000c800002117984 */ /* 0x000f280000000800 */
[----:B------:R-:W4:Y:S01]  /*0fe0*/  LDS R16, [R2+0xd00] ;  /* 0x000d000002107984 */ /* 0x000f220000000800 */
[----:B--2---:R-:W-:-:S03]  /*0ff0*/  VIADD R0, R0, 0x80 ;  /* 0x0000008000007836 */ /* 0x004fc60000000000 */
[----:B------:R-:W2:Y:S01]  /*1000*/  LDS R25, [R2+0xe00] ;  /* 0x000e000002197984 */ /* 0x000ea20000000800 */
[----:B0-----:R-:W-:Y:S02]  /*1010*/  VIADDMNMX R15, R12, R15, R26, PT ;  /* 0x0000000f0c0f7246 */ /* 0x001fe4000380011a */
[----:B------:R-:W-:Y:S02]  /*1020*/  VIADDMNMX R26, R19, R12, R18, PT ;  /* 0x0000000c131a7246 */ /* 0x000fe40003800112 */
[----:B------:R-:W0:Y:S04]  /*1030*/  LDS R18, [R2+0xd80] ;  /* 0x000d800002127984 */ /* 0x000e280000000800 */
[----:B------:R-:W0:Y:S04]  /*1040*/  LDS R19, [R2+0xe80] ;  /* 0x000e800002137984 */ /* 0x000e280000000800 */
[----:B------:R-:W-:Y:S01]  /*1050*/  LDS R12, [R2+0xf80] ;  /* 0x000f8000020c7984 */ /* 0x000fe20000000800 */
[----:B-1----:R-:W-:-:S02]  /*1060*/  VIADDMNMX R14, R13, R4, R14, PT ;  /* 0x000000040d0e7246 */ /* 0x002fc4000380010e */
[----:B---3--:R-:W-:Y:S02]  /*1070*/  VIADDMNMX R13, R13, R8, R24, PT ;  /* 0x000000080d0d7246 */ /* 0x008fe40003800118 */
[----:B------:R1:W3:Y:S01]  /*1080*/  LDS R24, [R2+0xf00] ;  /* 0x000f000002187984 */ /* 0x0002e20000000800 */
[----:B----4-:R-:W-:Y:S02]  /*1090*/  VIADDMNMX R15, R17, R4, R15, PT ;  /* 0x00000004110f7246 */ /* 0x010fe4000380010f */
[----:B------:R-:W-:Y:S02]  /*10a0*/  VIADDMNMX R26, R8, R17, R26, PT ;  /* 0x00000011081a7246 */ /* 0x000fe4000380011a */
[C---:B------:R-:W-:Y:S02]  /*10b0*/  VIADDMNMX R14, R16.reuse, R5, R14, PT ;  /* 0x00000005100e7246 */ /* 0x040fe4000380010e */
[----:B------:R-:W-:Y:S01]  /*10c0*/  VIADDMNMX R13, R16, R9, R13, PT ;  /* 0x00000009100d7246 */ /* 0x000fe2000380010d */
[----:B-1----:R-:W-:Y:S01]  /*10d0*/  VIADD R2, R2, 0x2000 ;  /* 0x0000200002027836 */ /* 0x002fe20000000000 */
[----:B--2---:R-:W-:-:S02]  /*10e0*/  VIADDMNMX R14, R25, R6, R14, PT ;  /* 0x00000006190e7246 */ /* 0x004fc4000380010e */
[----:B------:R-:W-:Y:S02]  /*10f0*/  VIADDMNMX R13, R25, R10, R13, PT ;  /* 0x0000000a190d7246 */ /* 0x000fe4000380010d */
[----:B0-----:R-:W-:Y:S02]  /*1100*/  VIADDMNMX R15, R18, R5, R15, PT ;  /* 0x00000005120f7246 */ /* 0x001fe4000380010f */
[----:B------:R-:W-:Y:S02]  /*1110*/  VIADDMNMX R26, R9, R18, R26, PT ;  /* 0x00000012091a7246 */ /* 0x000fe4000380011a */
[----:B------:R-:W-:Y:S02]  /*1120*/  VIADDMNMX R15, R19, R6, R15, PT ;  /* 0x00000006130f7246 */ /* 0x000fe4000380010f */
[----:B------:R-:W-:Y:S02]  /*1130*/  VIADDMNMX R26, R10, R19, R26, PT ;  /* 0x000000130a1a7246 */ /* 0x000fe4000380011a */
[----:B---3--:R-:W-:-:S02]  /*1140*/  VIADDMNMX R9, R24, R7, R14, PT ;  /* 0x0000000718097246 */ /* 0x008fc4000380010e */
[----:B------:R-:W-:Y:S02]  /*1150*/  VIADDMNMX R5, R24, R11, R13, PT ;  /* 0x0000000b18057246 */ /* 0x000fe4000380010d */
[----:B------:R-:W-:Y:S02]  /*1160*/  VIADDMNMX R7, R12, R7, R15, PT ;  /* 0x000000070c077246 */ /* 0x000fe4000380010f */
[----:B------:R-:W-:Y:S01]  /*1170*/  VIADDMNMX R11, R11, R12, R26, PT ;  /* 0x0000000c0b0b7246 */ /* 0x000fe2000380011a */
[----:B------:R-:W-:Y:S06]  /*1180*/  BRA.U UP0, `(.L_x_0) ;  /* 0xfffffff100ac7547 */ /* 0x000fec000b83ffff */
[----:B------:R-:W-:Y:S04]  /*1190*/  STG.E desc[UR8][R22.64], R9 ;  /* 0x0000000916007986 */ /* 0x000fe8000c101908 */
[----:B------:R-:W-:Y:S04]  /*11a0*/  STG.E desc[UR8][R20.64], R5 ;  /* 0x0000000514007986 */ /* 0x000fe8000c101908 */
[----:B------:R-:W-:Y:S04]  /*11b0*/  STG.E desc[UR8][R22.64+0x80], R7 ;  /* 0x0000800716007986 */ /* 0x000fe8000c101908 */
[----:B------:R-:W-:Y:S04]  /*11c0*/  STS [R3], R9 ;  /* 0x0000000903007388 */ /* 0x000fe80000000800 */
[----:B------:R-:W-:Y:S04]  /*11d0*/  STS [R3+0x2000], R5 ;  /* 0x0020000503007388 */ /* 0x000fe80000000800 */
[----:B------:R-:W-:Y:S04]  /*11e0*/  STS [R3+0x80], R7 ;  /* 0x0000800703007388 */ /* 0x000fe80000000800 */
[----:B------:R-:W-:Y:S04]  /*11f0*/  STS [R3+0x2080], R11 ;  /* 0x0020800b03007388 */ /* 0x000fe80000000800 */
[----:B------:R-:W-:Y:S01]  /*1200*/  STG.E desc[UR8][R20.64+0x80], R11 ;  /* 0x0000800b14007986 */ /* 0x000fe2000c101908 */
[----:B------:R-:W-:Y:S05]  /*1210*/  EXIT ;  /* 0x000000000000794d */ /* 0x000fea0003800000 */
.L_x_1:
[----:B------:R-:W-:-:S00]  /*1220*/  BRA `(.L_x_1) ;  /* 0xfffffffc00fc7947 */ /* 0x000fc0000383ffff */
[----:B------:R-:W-:-:S00]  /*1230*/  NOP ;  /* 0x0000000000007918 */ /* 0x000fc00000000000 */
        /* <DEDUP_REMOVED lines=12> */
.L_x_6:


//--------------------- .text._Z11block_FW_p2Piii --------------------------
	.section	.text._Z11block_FW_p2Piii,"ax",@progbits
	.align	128
        .global         _Z11block_FW_p2Piii
        .type           _Z11block_FW_p2Piii,@function
        .size           _Z11block_FW_p2Piii,(.L_x_7 - _Z11block_FW_p2Piii)
        .other          _Z11block_FW_p2Piii,@"STO_CUDA_ENTRY STV_DEFAULT"
_Z11block_FW_p2Piii:
.text._Z11block_FW_p2Piii:
[----:B------:R-:W-:Y:S01]  /*0000*/  LDC R1, c[0x0][0x37c] ;  /* 0x0000df00ff017b82 */ /* 0x000fe20000000800 */
[----:B------:R-:W0:Y:S07]  /*0010*/  S2R R7, SR_CTAID.Y ;  /* 0x0000000000077919 */ /* 0x000e2e0000002600 */
[----:B------:R-:W0:Y:S02]  /*0020*/  LDC R5, c[0x0][0x388] ;  /* 0x0000e200ff057b82 */ /* 0x000e240000000800 */
[----:B0-----:R-:W-:-:S13]  /*0030*/  ISETP.NE.AND P0, PT, R7, R5, PT ;  /* 0x000000050700720c */ /* 0x001fda0003f05270 */
[----:B------:R-:W-:Y:S05]  /*0040*/  @!P0 EXIT ;  /* 0x000000000000894d */ /* 0x000fea0003800000 */
[----:B------:R-:W0:Y:S01]  /*0050*/  S2R R10, SR_TID.Y ;  /* 0x00000000000a7919 */ /* 0x000e220000002200 */
[----:B------:R-:W1:Y:S01]  /*0060*/  LDC R16, c[0x0][0x38c] ;  /* 0x0000e300ff107b82 */ /* 0x000e620000000800 */
[----:B------:R-:W2:Y:S01]  /*0070*/  LDCU.64 UR8, c[0x0][0x358] ;  /* 0x00006b00ff0877ac */ /* 0x000ea20008000a00 */
[----:B------:R-:W3:Y:S06]  /*0080*/  S2R R0, SR_TID.X ;  /* 0x0000000000007919 */ /* 0x000eec0000002100 */
[----:B------:R-:W4:Y:S01]  /*0090*/  LDC.64 R8, c[0x0][0x380] ;  /* 0x0000e000ff087b82 */ /* 0x000f220000000a00 */
[----:B0-----:R-:W-:-:S02]  /*00a0*/  IMAD R3, R5, 0x40, R10 ;  /* 0x0000004005037824 */ /* 0x001fc400078e020a */
[----:B---3--:R-:W-:Y:S02]  /*00b0*/  IMAD R2, R5, 0x40, R0 ;  /* 0x0000004005027824 */ /* 0x008fe400078e0200 */
[-C--:B-1----:R-:W-:Y:S02]  /*00c0*/  IMAD R4, R3, R16.reuse, RZ ;  /* 0x0000001003047224 */ /* 0x082fe400078e02ff */
[----:B------:R-:W-:Y:S02]  /*00d0*/  IMAD R5, R7, 0x40, R10 ;  /* 0x0000004007057824 */ /* 0x000fe400078e020a */
[----:B------:R-:W-:Y:S02]  /*00e0*/  IMAD R13, R3, R16, R2 ;  /* 0x00000010030d7224 */ /* 0x000fe400078e0202 */
[----:B------:R-:W-:Y:S02]  /*00f0*/  IMAD R6, R16, 0x20, R4 ;  /* 0x0000002010067824 */ /* 0x000fe400078e0204 */
[----:B------:R-:W-:-:S02]  /*0100*/  IMAD R3, R7, 0x40, R0 ;  /* 0x0000004007037824 */ /* 0x000fc400078e0200 */
[----:B------:R-:W-:Y:S02]  /*0110*/  IMAD R17, R5, R16, R2 ;  /* 0x0000001005117224 */ /* 0x000fe400078e0202 */
[----:B------:R-:W-:Y:S02]  /*0120*/  IMAD.IADD R19, R2, 0x1, R6 ;  /* 0x0000000102137824 */ /* 0x000fe400078e0206 */
[C---:B------:R-:W-:Y:S02]  /*0130*/  IMAD.IADD R7, R3.reuse, 0x1, R4 ;  /* 0x0000000103077824 */ /* 0x040fe400078e0204 */
[----:B------:R-:W-:Y:S02]  /*0140*/  IMAD.IADD R5, R3, 0x1, R6 ;  /* 0x0000000103057824 */ /* 0x000fe400078e0206 */
[----:B------:R-:W-:Y:S02]  /*0150*/  IMAD R21, R16, 0x20, R17 ;  /* 0x0000002010157824 */ /* 0x000fe400078e0211 */
[----:B----4-:R-:W-:-:S04]  /*0160*/  IMAD.WIDE R12, R13, 0x4, R8 ;  /* 0x000000040d0c7825 */ /* 0x010fc800078e0208 */
[--C-:B------:R-:W-:Y:S01]  /*0170*/  IMAD.WIDE R18, R19, 0x4, R8.reuse ;  /* 0x0000000413127825 */ /* 0x100fe200078e0208 */
[----:B--2---:R-:W2:Y:S03]  /*0180*/  LDG.E R11, desc[UR8][R12.64] ;  /* 0x000000080c0b7981 */ /* 0x004ea6000c1e1900 */
[--C-:B------:R-:W-:Y:S01]  /*0190*/  IMAD.WIDE R6, R7, 0x4, R8.reuse ;  /* 0x0000000407067825 */ /* 0x100fe200078e0208 */
[----:B------:R0:W3:Y:S03]  /*01a0*/  LDG.E R14, desc[UR8][R12.64+0x80] ;  /* 0x000080080c0e7981 */ /* 0x0000e6000c1e1900 */
[--C-:B------:R-:W-:Y:S01]  /*01b0*/  IMAD.WIDE R4, R5, 0x4, R8.reuse ;  /* 0x0000000405047825 */ /* 0x100fe200078e0208 */
[----:B------:R-:W4:Y:S03]  /*01c0*/  LDG.E R15, desc[UR8][R18.64] ;  /* 0x00000008120f7981 */ /* 0x000f26000c1e1900 */
[--C-:B------:R-:W-:Y:S01]  /*01d0*/  IMAD.WIDE R2, R17, 0x4, R8.reuse ;  /* 0x0000000411027825 */ /* 0x100fe200078e0208 */
[----:B------:R1:W5:Y:S03]  /*01e0*/  LDG.E R16, desc[UR8][R18.64+0x80] ;  /* 0x0000800812107981 */ /* 0x000366000c1e1900 */
[----:B------:R-:W-:Y:S01]  /*01f0*/  IMAD.WIDE R8, R21, 0x4, R8 ;  /* 0x0000000415087825 */ /* 0x000fe200078e0208 */
[----:B------:R-:W5:Y:S04]  /*0200*/  LDG.E R23, desc[UR8][R4.64] ;  /* 0x0000000804177981 */ /* 0x000f68000c1e1900 */
[----:B------:R-:W5:Y:S04]  /*0210*/  LDG.E R21, desc[UR8][R6.64] ;  /* 0x0000000806157981 */ /* 0x000f68000c1e1900 */
[----:B------:R-:W5:Y:S04]  /*0220*/  LDG.E R25, desc[UR8][R6.64+0x80] ;  /* 0x0000800806197981 */ /* 0x000f68000c1e1900 */
[----:B------:R-:W5:Y:S04]  /*0230*/  LDG.E R27, desc[UR8][R4.64+0x80] ;  /* 0x00008008041b7981 */ /* 0x000f68000c1e1900 */
[----:B------:R-:W5:Y:S04]  /*0240*/  LDG.E R29, desc[UR8][R2.64] ;  /* 0x00000008021d7981 */ /* 0x000f68000c1e1900 */
[----:B------:R-:W5:Y:S04]  /*0250*/  LDG.E R20, desc[UR8][R8.64] ;  /* 0x0000000808147981 */ /* 0x000f68000c1e1900 */
[----:B------:R-:W5:Y:S04]  /*0260*/  LDG.E R22, desc[UR8][R2.64+0x80] ;  /* 0x0000800802167981 */ /* 0x000f68000c1e1900 */
[----:B------:R-:W5:Y:S01]  /*0270*/  LDG.E R24, desc[UR8][R8.64+0x80] ;  /* 0x0000800808187981 */ /* 0x000f62000c1e1900 */
[----:B------:R-:W0:Y:S01]  /*0280*/  S2UR UR6, SR_CgaCtaId ;  /* 0x00000000000679c3 */ /* 0x000e220000008800 */
[----:B------:R-:W-:-:S02]  /*0290*/  UMOV UR4, 0x400 ;  /* 0x0000040000047882 */ /* 0x000fc40000000000 */
[----:B------:R-:W-:Y:S02]  /*02a0*/  UIADD3 UR5, UPT, UPT, UR4, 0x4000, URZ ;  /* 0x0000400004057890 */ /* 0x000fe4000fffe0ff */
[----:B0-----:R-:W-:Y:S02]  /*02b0*/  ULEA UR7, UR6, UR4, 0x18 ;  /* 0x0000000406077291 */ /* 0x001fe4000f8ec0ff */
[----:B------:R-:W-:Y:S02]  /*02c0*/  UIADD3 UR4, UPT, UPT, UR4, 0x8000, URZ ;  /* 0x0000800004047890 */ /* 0x000fe4000fffe0ff */
[----:B------:R-:W-:Y:S02]  /*02d0*/  ULEA UR5, UR6, UR5, 0x18 ;  /* 0x0000000506057291 */ /* 0x000fe4000f8ec0ff */
[----:B------:R-:W-:Y:S01]  /*02e0*/  ULEA UR4, UR6, UR4, 0x18 ;  /* 0x0000000406047291 */ /* 0x000fe2000f8ec0ff */
[----:B------:R-:W-:-:S03]  /*02f0*/  LEA R13, R10, UR7, 0x8 ;  /* 0x000000070a0d7c11 */ /* 0x000fc6000f8e40ff */
[C---:B-1----:R-:W-:Y:S02]  /*0300*/  LEA R19, R10.reuse, UR5, 0x8 ;  /* 0x000000050a137c11 */ /* 0x042fe4000f8e40ff */
[----:B------:R-:W-:Y:S01]  /*0310*/  LEA R17, R10, UR4, 0x8 ;  /* 0x000000040a117c11 */ /* 0x000fe2000f8e40ff */
[C---:B------:R-:W-:Y:S02]  /*0320*/  IMAD R18, R0.reuse, 0x4, R13 ;  /* 0x0000000400127824 */ /* 0x040fe400078e020d */
[C---:B------:R-:W-:Y:S02]  /*0330*/  IMAD R10, R0.reuse, 0x4, R19 ;  /* 0x00000004000a7824 */ /* 0x040fe400078e0213 */
[----:B------:R-:W-:Y:S01]  /*0340*/  IMAD R12, R0, 0x4, R17 ;  /* 0x00000004000c7824 */ /* 0x000fe200078e0211 */
[----:B--2---:R-:W-:Y:S04]  /*0350*/  STS [R18], R11 ;  /* 0x0000000b12007388 */ /* 0x004fe80000000800 */
[----:B---3--:R0:W-:Y:S04]  /*0360*/  STS [R18+0x80], R14 ;  /* 0x0000800e12007388 */ /* 0x0081e80000000800 */
[----:B----4-:R1:W-:Y:S04]  /*0370*/  STS [R18+0x2000], R15 ;  /* 0x0020000f12007388 */ /* 0x0103e80000000800 */
[----:B-----5:R1:W-:Y:S04]  /*0380*/  STS [R18+0x2080], R16 ;  /* 0x0020801012007388 */ /* 0x0203e80000000800 */
[----:B------:R1:W-:Y:S04]  /*0390*/  STS [R10+0x2000], R23 ;  /* 0x002000170a007388 */ /* 0x0003e80000000800 */
[----:B------:R1:W-:Y:S04]  /*03a0*/  STS [R10], R21 ;  /* 0x000000150a007388 */ /* 0x0003e80000000800 */
[----:B------:R1:W-:Y:S04]  /*03b0*/  STS [R10+0x80], R25 ;  /* 0x000080190a007388 */ /* 0x0003e80000000800 */
[----:B------:R1:W-:Y:S04]  /*03c0*/  STS [R10+0x2080], R27 ;  /* 0x0020801b0a007388 */ /* 0x0003e80000000800 */
[----:B------:R1:W-:Y:S04]  /*03d0*/  STS [R12], R29 ;  /* 0x0000001d0c007388 */ /* 0x0003e80000000800 */
[----:B------:R1:W-:Y:S04]  /*03e0*/  STS [R12+0x2000], R20 ;  /* 0x002000140c007388 */ /* 0x0003e80000000800 */
[----:B------:R1:W-:Y:S04]  /*03f0*/  STS [R12+0x80], R22 ;  /* 0x000080160c007388 */ /* 0x0003e80000000800 */
[----:B------:R1:W-:Y:S01]  /*0400*/  STS [R12+0x2080], R24 ;  /* 0x002080180c007388 */ /* 0x0003e20000000800 */
[----:B0-----:R-:W-:Y:S01]  /*0410*/  IMAD.MOV.U32 R14, RZ, RZ, RZ ;  /* 0x000000ffff0e7224 */ /* 0x001fe200078e00ff */
[----:B------:R-:W-:Y:S06]  /*0420*/  BAR.SYNC.DEFER_BLOCKING 0x0 ;  /* 0x0000000000007b1d */ /* 0x000fec0000010000 */
.L_x_2:
[C---:B-1----:R-:W-:Y:S01]  /*0430*/  LEA R15, R14.reuse, UR5, 0x8 ;  /* 0x000000050e0f7c11 */ /* 0x042fe2000f8e40ff */
[----:B------:R-:W-:Y:S01]  /*0440*/  IMAD R11, R14, 0x4, R13 ;  /* 0x000000040e0b7824 */ /* 0x000fe200078e020d */
[----:B------:R-:W-:Y:S03]  /*0450*/  LDS R16, [R10] ;  /* 0x000000000a107984 */ /* 0x000fe60000000800 */
[----:B------:R-:W-:Y:S01]  /*0460*/  IMAD R15, R0, 0x4, R15 ;  /* 0x00000004000f7824 */ /* 0x000fe200078e020f */
[----:B------:R-:W-:Y:S04]  /*0470*/  LDS R19, [R11] ;  /* 0x000000000b137984 */ /* 0x000fe80000000800 */
[----:B0-----:R-:W0:Y:S02]  /*0480*/  LDS R18, [R15] ;  /* 0x000000000f127984 */ /* 0x001e240000000800 */
[----:B0-----:R-:W-:-:S02]  /*0490*/  VIADDMNMX R21, R18, R19, R16, PT ;  /* 0x0000001312157246 */ /* 0x001fc40003800110 */
[----:B------:R-:W-:Y:S04]  /*04a0*/  LDS R16, [R10+0x2000] ;  /* 0x002000000a107984 */ /* 0x000fe80000000800 */
[----:B------:R0:W-:Y:S04]  /*04b0*/  STS [R10], R21 ;  /* 0x000000150a007388 */ /* 0x0001e80000000800 */
[----:B------:R-:W-:Y:S04]  /*04c0*/  LDS R23, [R11+0x2000] ;  /* 0x002000000b177984 */ /* 0x000fe80000000800 */
[----:B------:R-:W1:Y:S01]  /*04d0*/  LDS R18, [R15] ;  /* 0x000000000f127984 */ /* 0x000e620000000800 */
[----:B0-----:R-:W-:-:S02]  /*04e0*/  LEA R21, R14, UR7, 0x8 ;  /* 0x000000070e157c11 */ /* 0x001fc4000f8e40ff */
[----:B-1----:R-:W-:Y:S02]  /*04f0*/  VIADDMNMX R25, R18, R23, R16, PT ;  /* 0x0000001712197246 */ /* 0x002fe40003800110 */
[----:B------:R-:W-:Y:S04]  /*0500*/  LDS R16, [R10+0x80] ;  /* 0x000080000a107984 */ /* 0x000fe80000000800 */
[----:B------:R-:W-:Y:S04]  /*0510*/  STS [R10+0x2000], R25 ;  /* 0x002000190a007388 */ /* 0x000fe80000000800 */
[----:B------:R-:W0:Y:S02]  /*0520*/  LDS R18, [R15+0x80] ;  /* 0x000080000f127984 */ /* 0x000e240000000800 */
[----:B0-----:R-:W-:-:S02]  /*0530*/  VIADDMNMX R19, R18, R19, R16, PT ;  /* 0x0000001312137246 */ /* 0x001fc40003800110 */
[----:B------:R-:W-:Y:S04]  /*0540*/  LDS R16, [R10+0x2080] ;  /* 0x002080000a107984 */ /* 0x000fe80000000800 */
[----:B------:R-:W-:Y:S04]  /*0550*/  STS [R10+0x80], R19 ;  /* 0x000080130a007388 */ /* 0x000fe80000000800 */
[----:B------:R-:W0:Y:S02]  /*0560*/  LDS R18, [R15+0x80] ;  /* 0x000080000f127984 */ /* 0x000e240000000800 */
[----:B0-----:R-:W-:Y:S01]  /*0570*/  VIADDMNMX R23, R18, R23, R16, PT ;  /* 0x0000001712177246 */ /* 0x001fe20003800110 */
[----:B------:R-:W-:-:S02]  /*0580*/  IMAD R16, R14, 0x4, R17 ;  /* 0x000000040e107824 */ /* 0x000fc400078e0211 */
[----:B------:R-:W-:Y:S02]  /*0590*/  IMAD R18, R0, 0x4, R21 ;  /* 0x0000000400127824 */ /* 0x000fe400078e0215 */
[----:B------:R-:W-:Y:S01]  /*05a0*/  STS [R10+0x2080], R23 ;  /* 0x002080170a007388 */ /* 0x000fe20000000800 */
[----:B------:R-:W-:-:S03]  /*05b0*/  VIADD R14, R14, 0x20 ;  /* 0x000000200e0e7836 */ /* 0x000fc60000000000 */
[----:B------:R-:W-:Y:S02]  /*05c0*/  LDS R20, [R12] ;  /* 0x000000000c147984 */ /* 0x000fe40000000800 */
[----:B------:R-:W-:Y:S02]  /*05d0*/  ISETP.NE.AND P0, PT, R14, 0x40, PT ;  /* 0x000000400e00780c */ /* 0x000fe40003f05270 */
[----:B------:R-:W-:Y:S04]  /*05e0*/  LDS R21, [R16] ;  /* 0x0000000010157984 */ /* 0x000fe80000000800 */
[----:B------:R-:W0:Y:S04]  /*05f0*/  LDS R22, [R18] ;  /* 0x0000000012167984 */ /* 0x000e280000000800 */
[----:B------:R-:W-:Y:S04]  /*0600*/  LDS R19, [R12+0x2000] ;  /* 0x002000000c137984 */ /* 0x000fe80000000800 */
[----:B------:R-:W-:Y:S01]  /*0610*/  LDS R25, [R12+0x2080] ;  /* 0x002080000c197984 */ /* 0x000fe20000000800 */
[----:B0-----:R-:W-:-:S05]  /*0620*/  VIADDMNMX R21, R22, R21, R20, PT ;  /* 0x0000001516157246 */ /* 0x001fca0003800114 */
[----:B------:R-:W-:Y:S04]  /*0630*/  STS [R12], R21 ;  /* 0x000000150c007388 */ /* 0x000fe80000000800 */
[----:B------:R-:W0:Y:S02]  /*0640*/  LDS R20, [R16+0x2000] ;  /* 0x0020000010147984 */ /* 0x000e240000000800 */
[----:B0-----:R-:W-:Y:S02]  /*0650*/  VIADDMNMX R19, R22, R20, R19, PT ;  /* 0x0000001416137246 */ /* 0x001fe40003800113 */
[----:B------:R-:W-:Y:S04]  /*0660*/  LDS R20, [R12+0x80] ;  /* 0x000080000c147984 */ /* 0x000fe80000000800 */
[----:B------:R-:W-:Y:S04]  /*0670*/  STS [R12+0x2000], R19 ;  /* 0x002000130c007388 */ /* 0x000fe80000000800 */
[----:B------:R-:W-:Y:S04]  /*0680*/  LDS R23, [R16] ;  /* 0x0000000010177984 */ /* 0x000fe80000000800 */
[----:B------:R-:W0:Y:S02]  /*0690*/  LDS R22, [R18+0x80] ;  /* 0x0000800012167984 */ /* 0x000e240000000800 */
[----:B0-----:R-:W-:-:S05]  /*06a0*/  VIADDMNMX R23, R22, R23, R20, PT ;  /* 0x0000001716177246 */ /* 0x001fca0003800114 */
[----:B------:R-:W-:Y:S04]  /*06b0*/  STS [R12+0x80], R23 ;  /* 0x000080170c007388 */ /* 0x000fe80000000800 */
[----:B------:R-:W0:Y:S02]  /*06c0*/  LDS R20, [R16+0x2000] ;  /* 0x0020000010147984 */ /* 0x000e240000000800 */
[----:B0-----:R-:W-:-:S05]  /*06d0*/  VIADDMNMX R25, R20, R22, R25, PT ;  /* 0x0000001614197246 */ /* 0x001fca0003800119 */
[----:B------:R-:W-:Y:S01]  /*06e0*/  STS [R12+0x2080], R25 ;  /* 0x002080190c007388 */ /* 0x000fe20000000800 */
[----:B------:R-:W-:Y:S06]  /*06f0*/  BAR.SYNC.DEFER_BLOCKING 0x0 ;  /* 0x0000000000007b1d */ /* 0x000fec0000010000 */
[----:B------:R-:W-:Y:S04]  /*0700*/  LDS R20, [R10] ;  /* 0x000000000a147984 */ /* 0x000fe80000000800 */
[----:B------:R-:W-:Y:S04]  /*0710*/  LDS R19, [R11+0x4] ;  /* 0x000004000b137984 */ /* 0x000fe80000000800 */
[----:B------:R-:W0:Y:S02]  /*0720*/  LDS R21, [R15+0x100] ;  /* 0x000100000f157984 */ /* 0x000e240000000800 */
[----:B0-----:R-:W-:-:S02]  /*0730*/  VIADDMNMX R21, R21, R19, R20, PT ;  /* 0x0000001315157246 */ /* 0x001fc40003800114 */
[----:B------:R-:W-:Y:S04]  /*0740*/  LDS R20, [R10+0x2000] ;  /* 0x002000000a147984 */ /* 0x000fe80000000800 */
[----:B------:R-:W-:Y:S04]  /*0750*/  STS [R10], R21 ;  /* 0x000000150a007388 */ /* 0x000fe80000000800 */
[----:B------:R-:W-:Y:S04]  /*0760*/  LDS R23, [R11+0x2004] ;  /* 0x002004000b177984 */ /* 0x000fe80000000800 */
[----:B------:R-:W0:Y:S02]  /*0770*/  LDS R22, [R15+0x100] ;  /* 0x000100000f167984 */ /* 0x000e240000000800 */
[----:B0-----:R-:W-:-:S02]  /*0780*/  VIADDMNMX R27, R22, R23, R20, PT ;  /* 0x00000017161b7246 */ /* 0x001fc40003800114 */
[----:B------:R-:W-:Y:S04]  /*0790*/  LDS R20, [R10+0x80] ;  /* 0x000080000a147984 */ /* 0x000fe80000000800 */
[----:B------:R-:W-:Y:S04]  /*07a0*/  STS [R10+0x2000], R27 ;  /* 0x0020001b0a007388 */ /* 0x000fe80000000800 */
[----:B------:R-:W0:Y:S02]  /*07b0*/  LDS R22, [R15+0x180] ;  /* 0x000180000f167984 */ /* 0x000e240000000800 */
[----:B0-----:R-:W-:-:S02]  /*07c0*/  VIADDMNMX R19, R22, R19, R20, PT ;  /* 0x0000001316137246 */ /* 0x001fc40003800114 */
[----:B------:R-:W-:Y:S04]  /*07d0*/  LDS R20, [R10+0x2080] ;  /* 0x002080000a147984 */ /* 0x000fe80000000800 */
[----:B------:R-:W-:Y:S04]  /*07e0*/  STS [R10+0x80], R19 ;  /* 0x000080130a007388 */ /* 0x000fe80000000800 */
[----:B------:R-:W0:Y:S02]  /*07f0*/  LDS R22, [R15+0x180] ;  /* 0x000180000f167984 */ /* 0x000e240000000800 */
[----:B0-----:R-:W-:-:S05]  /*0800*/  VIADDMNMX R23, R22, R23, R20, PT ;  /* 0x0000001716177246 */ /* 0x001fca0003800114 */
[----:B------:R-:W-:Y:S04]  /*0810*/  STS [R10+0x2080], R23 ;  /* 0x002080170a007388 */ /* 0x000fe80000000800 */
[----:B------:R-:W-:Y:S04]  /*0820*/  LDS R20, [R12] ;  /* 0x000000000c147984 */ /* 0x000fe80000000800 */
[----:B------:R-:W-:Y:S04]  /*0830*/  LDS R21, [R16+0x4] ;  /* 0x0000040010157984 */ /* 0x000fe80000000800 */
[----:B------:R-:W0:Y:S04]  /*0840*/  LDS R22, [R18+0x100] ;  /* 0x0001000012167984 */ /* 0x000e280000000800 */
[----:B------:R-:W-:Y:S04]  /*0850*/  LDS R25, [R12+0x2000] ;  /* 0x002000000c197984 */ /* 0x000fe80000000800 */
[----:B------:R-:W-:Y:S04]  /*0860*/  LDS R19, [R12+0x80] ;  /* 0x000080000c137984 */ /* 0x000fe80000000800 */
[----:B------:R-:W-:Y:S01]  /*0870*/  LDS R23, [R12+0x2080] ;  /* 0x002080000c177984 */ /* 0x000fe20000000800 */
[----:B0-----:R-:W-:-:S05]  /*0880*/  VIADDMNMX R21, R22, R21, R20, PT ;  /* 0x0000001516157246 */ /* 0x001fca0003800114 */
[----:B------:R-:W-:Y:S04]  /*0890*/  STS [R12], R21 ;  /* 0x000000150c007388 */ /* 0x000fe80000000800 */
[----:B------:R-:W0:Y:S02]  /*08a0*/  LDS R20, [R16+0x2004] ;  /* 0x0020040010147984 */ /* 0x000e240000000800 */
[----:B0-----:R-:W-:-:S05]  /*08b0*/  VIADDMNMX R25, R22, R20, R25, PT ;  /* 0x0000001416197246 */ /* 0x001fca0003800119 */
[----:B------:R-:W-:Y:S04]  /*08c0*/  STS [R12+0x2000], R25 ;  /* 0x002000190c007388 */ /* 0x000fe80000000800 */
[----:B------:R-:W-:Y:S04]  /*08d0*/  LDS R20, [R16+0x4] ;  /* 0x0000040010147984 */ /* 0x000fe80000000800 */
        /* <DEDUP_REMOVED lines=28> */
[----:B------:R-:W-:Y:S01]  /*0aa0*/  LDS R25, [R12+0x2000] ;  /* 0x002000000c197984 */ /* 0x000fe20000000800 */
[----:B0-----:R-:W-:-:S05]  /*0ab0*/  VIADDMNMX R23, R22, R23, R20, PT ;  /* 0x0000001716177246 */ /* 0x001fca0003800114 */
[----:B------:R-:W-:Y:S04]  /*0ac0*/  STS [R12], R23 ;  /* 0x000000170c007388 */ /* 0x000fe80000000800 */
[----:B------:R-:W0:Y:S02]  /*0ad0*/  LDS R20, [R16+0x2008] ;  /* 0x0020080010147984 */ /* 0x000e240000000800 */
[----:B0-----:R-:W-:Y:S02]  /*0ae0*/  VIADDMNMX R25, R22, R20, R25, PT ;  /* 0x0000001416197246 */ /* 0x001fe40003800119 */
[----:B------:R-:W-:Y:S04]  /*0af0*/  LDS R20, [R12+0x80] ;  /* 0x000080000c147984 */ /* 0x000fe80000000800 */
[----:B------:R-:W-:Y:S04]  /*0b00*/  STS [R12+0x2000], R25 ;  /* 0x002000190c007388 */ /* 0x000fe80000000800 */
[----:B------:R-:W-:Y:S04]  /*0b10*/  LDS R19, [R16+0x8] ;  /* 0x0000080010137984 */ /* 0x000fe80000000800 */
[----:B------:R-:W0:Y:S02]  /*0b20*/  LDS R21, [R18+0x280] ;  /* 0x0002800012157984 */ /* 0x000e240000000800 */
[----:B0-----:R-:W-:-:S02]  /*0b30*/  VIADDMNMX R19, R21, R19, R20, PT ;  /* 0x0000001315137246 */ /* 0x001fc40003800114 */
[----:B------:R-:W-:Y:S04]  /*0b40*/  LDS R20, [R12+0x2080] ;  /* 0x002080000c147984 */ /* 0x000fe80000000800 */
        /* <DEDUP_REMOVED lines=1076> */
[----:B------:R0:W-:Y:S01]  /*4e90*/  STS [R12+0x2080], R21 ;  /* 0x002080150c007388 */ /* 0x0001e20000000800 */
[----:B------:R-:W-:Y:S06]  /*4ea0*/  BAR.SYNC.DEFER_BLOCKING 0x0 ;  /* 0x0000000000007b1d */ /* 0x000fec0000010000 */
[----:B------:R-:W-:Y:S05]  /*4eb0*/  @P0 BRA `(.L_x_2) ;  /* 0xffffffb4005c0947 */ /* 0x000fea000383ffff */
[----:B------:R-:W1:Y:S04]  /*4ec0*/  LDS R11, [R10] ;  /* 0x000000000a0b7984 */ /* 0x000e680000000800 */
[----:B------:R-:W2:Y:S04]  /*4ed0*/  LDS R13, [R10+0x2000] ;  /* 0x002000000a0d7984 */ /* 0x000ea80000000800 */
[----:B------:R-:W3:Y:S04]  /*4ee0*/  LDS R15, [R10+0x80] ;  /* 0x000080000a0f7984 */ /* 0x000ee80000000800 */
[----:B------:R-:W4:Y:S04]  /*4ef0*/  LDS R17, [R10+0x2080] ;  /* 0x002080000a117984 */ /* 0x000f280000000800 */
[----:B------:R-:W5:Y:S04]  /*4f00*/  LDS R19, [R12] ;  /* 0x000000000c137984 */ /* 0x000f680000000800 */
[----:B0-----:R-:W0:Y:S04]  /*4f10*/  LDS R21, [R12+0x2000] ;  /* 0x002000000c157984 */ /* 0x001e280000000800 */
[----:B------:R-:W0:Y:S04]  /*4f20*/  LDS R23, [R12+0x80] ;  /* 0x000080000c177984 */ /* 0x000e280000000800 */
[----:B------:R-:W0:Y:S04]  /*4f30*/  LDS R25, [R12+0x2080] ;  /* 0x002080000c197984 */ /* 0x000e280000000800 */
[----:B-1----:R-:W-:Y:S04]  /*4f40*/  STG.E desc[UR8][R6.64], R11 ;  /* 0x0000000b06007986 */ /* 0x002fe8000c101908 */
[----:B--2---:R-:W-:Y:S04]  /*4f50*/  STG.E desc[UR8][R4.64], R13 ;  /* 0x0000000d04007986 */ /* 0x004fe8000c101908 */
[----:B---3--:R-:W-:Y:S04]  /*4f60*/  STG.E desc[UR8][R6.64+0x80], R15 ;  /* 0x0000800f06007986 */ /* 0x008fe8000c101908 */
[----:B----4-:R-:W-:Y:S04]  /*4f70*/  STG.E desc[UR8][R4.64+0x80], R17 ;  /* 0x0000801104007986 */ /* 0x010fe8000c101908 */
[----:B-----5:R-:W-:Y:S04]  /*4f80*/  STG.E desc[UR8][R2.64], R19 ;  /* 0x0000001302007986 */ /* 0x020fe8000c101908 */
[----:B0-----:R-:W-:Y:S04]  /*4f90*/  STG.E desc[UR8][R8.64], R21 ;  /* 0x0000001508007986 */ /* 0x001fe8000c101908 */
[----:B------:R-:W-:Y:S04]  /*4fa0*/  STG.E desc[UR8][R2.64+0x80], R23 ;  /* 0x0000801702007986 */ /* 0x000fe8000c101908 */
[----:B------:R-:W-:Y:S01]  /*4fb0*/  STG.E desc[UR8][R8.64+0x80], R25 ;  /* 0x0000801908007986 */ /* 0x000fe2000c101908 */
[----:B------:R-:W-:Y:S05]  /*4fc0*/  EXIT ;  /* 0x000000000000794d */ /* 0x000fea0003800000 */
.L_x_3:
        /* <DEDUP_REMOVED lines=11> */
.L_x_7:


//--------------------- .text._Z11block_FW_p1Piii --------------------------
	.section	.text._Z11block_FW_p1Piii,"ax",@progbits
	.align	128
        .global         _Z11block_FW_p1Piii
        .type           _Z11block_FW_p1Piii,@function
        .size           _Z11block_FW_p1Piii,(.L_x_8 - _Z11block_FW_p1Piii)
        .other          _Z11block_FW_p1Piii,@"STO_CUDA_ENTRY STV_DEFAULT"
_Z11block_FW_p1Piii:
.text._Z11block_FW_p1Piii:
[----:B------:R-:W-:Y:S01]  /*0000*/  LDC R1, c[0x0][0x37c] ;  /* 0x0000df00ff017b82 */ /* 0x000fe20000000800 */
[----:B------:R-:W0:Y:S07]  /*0010*/  S2R R17, SR_TID.X ;  /* 0x0000000000117919 */ /* 0x000e2e0000002100 */
[----:B------:R-:W0:Y:S01]  /*0020*/  LDC.64 R2, c[0x0][0x388] ;  /* 0x0000e200ff027b82 */ /* 0x000e220000000a00 */
[----:B------:R-:W1:Y:S01]  /*0030*/  LDCU.64 UR6, c[0x0][0x358] ;  /* 0x00006b00ff0677ac */ /* 0x000e620008000a00 */
[----:B------:R-:W2:Y:S06]  /*0040*/  S2R R19, SR_TID.Y ;  /* 0x0000000000137919 */ /* 0x000eac0000002200 */
[----:B------:R-:W3:Y:S01]  /*0050*/  LDC.64 R4, c[0x0][0x380] ;  /* 0x0000e000ff047b82 */ /* 0x000ee20000000a00 */
[----:B0-----:R-:W-:-:S02]  /*0060*/  IMAD R0, R2, 0x40, R17 ;  /* 0x0000004002007824 */ /* 0x001fc400078e0211 */
[----:B--2---:R-:W-:-:S04]  /*0070*/  IMAD R2, R2, 0x40, R19 ;  /* 0x0000004002027824 */ /* 0x004fc800078e0213 */
[----:B------:R-:W-:-:S04]  /*0080*/  IMAD R2, R2, R3, R0 ;  /* 0x0000000302027224 */ /* 0x000fc800078e0200 */
[----:B------:R-:W-:Y:S02]  /*0090*/  IMAD R7, R3, 0x20, R2 ;  /* 0x0000002003077824 */ /* 0x000fe400078e0202 */
[----:B---3--:R-:W-:-:S04]  /*00a0*/  IMAD.WIDE R2, R2, 0x4, R4 ;  /* 0x0000000402027825 */ /* 0x008fc800078e0204 */
[----:B------:R-:W-:Y:S01]  /*00b0*/  IMAD.WIDE R4, R7, 0x4, R4 ;  /* 0x0000000407047825 */ /* 0x000fe200078e0204 */
[----:B-1----:R-:W2:Y:S04]  /*00c0*/  LDG.E R9, desc[UR6][R2.64] ;  /* 0x0000000602097981 */ /* 0x002ea8000c1e1900 */
[----:B------:R-:W3:Y:S04]  /*00d0*/  LDG.E R11, desc[UR6][R4.64] ;  /* 0x00000006040b7981 */ /* 0x000ee8000c1e1900 */
[----:B------:R-:W4:Y:S04]  /*00e0*/  LDG.E R13, desc[UR6][R2.64+0x80] ;  /* 0x00008006020d7981 */ /* 0x000f28000c1e1900 */
[----:B------:R-:W5:Y:S01]  /*00f0*/  LDG.E R15, desc[UR6][R4.64+0x80] ;  /* 0x00008006040f7981 */ /* 0x000f62000c1e1900 */
[----:B------:R-:W0:Y:S01]  /*0100*/  S2UR UR5, SR_CgaCtaId ;  /* 0x00000000000579c3 */ /* 0x000e220000008800 */
[----:B------:R-:W-:-:S02]  /*0110*/  UMOV UR4, 0x400 ;  /* 0x0000040000047882 */ /* 0x000fc40000000000 */
[----:B0-----:R-:W-:-:S06]  /*0120*/  ULEA UR4, UR5, UR4, 0x18 ;  /* 0x0000000405047291 */ /* 0x001fcc000f8ec0ff */
[----:B------:R-:W-:Y:S02]  /*0130*/  LEA R6, R19, UR4, 0x8 ;  /* 0x0000000413067c11 */ /* 0x000fe4000f8e40ff */
[C---:B------:R-:W-:Y:S01]  /*0140*/  LEA R7, R17.reuse, UR4, 0x2 ;  /* 0x0000000411077c11 */ /* 0x040fe2000f8e10ff */
[----:B------:R-:W-:Y:S02]  /*0150*/  UMOV UR4, 0x2000 ;  /* 0x0000200000047882 */ /* 0x000fe40000000000 */
[----:B------:R-:W-:Y:S02]  /*0160*/  IMAD R0, R17, 0x4, R6 ;  /* 0x0000000411007824 */ /* 0x000fe400078e0206 */
[----:B------:R-:W-:Y:S02]  /*0170*/  VIADD R6, R6, 0x2000 ;  /* 0x0000200006067836 */ /* 0x000fe40000000000 */
[----:B------:R-:W-:Y:S01]  /*0180*/  VIADD R7, R7, 0x200 ;  /* 0x0000020007077836 */ /* 0x000fe20000000000 */
[----:B--2---:R0:W-:Y:S04]  /*0190*/  STS [R0], R9 ;  /* 0x0000000900007388 */ /* 0x0041e80000000800 */
[----:B---3--:R0:W-:Y:S04]  /*01a0*/  STS [R0+0x2000], R11 ;  /* 0x0020000b00007388 */ /* 0x0081e80000000800 */
[----:B----4-:R0:W-:Y:S04]  /*01b0*/  STS [R0+0x80], R13 ;  /* 0x0000800d00007388 */ /* 0x0101e80000000800 */
[----:B-----5:R0:W-:Y:S01]  /*01c0*/  STS [R0+0x2080], R15 ;  /* 0x0020800f00007388 */ /* 0x0201e20000000800 */
[----:B------:R-:W-:Y:S06]  /*01d0*/  BAR.SYNC.DEFER_BLOCKING 0x0 ;  /* 0x0000000000007b1d */ /* 0x000fec0000010000 */
.L_x_4:
[----:B------:R-:W-:Y:S01]  /*01e0*/  LDS R8, [R0] ;  /* 0x0000000000087984 */ /* 0x000fe20000000800 */
[----:B------:R-:W-:-:S03]  /*01f0*/  UIADD3 UR4, UPT, UPT, UR4, 0x10, URZ ;  /* 0x0000001004047890 */ /* 0x000fc6000fffe0ff */
[----:B01----:R-:W-:Y:S01]  /*0200*/  LDS R9, [R6+-0x2000] ;  /* 0xffe0000006097984 */ /* 0x003fe20000000800 */
[----:B------:R-:W-:-:S03]  /*0210*/  UISETP.NE.AND UP0, UPT, UR4, 0x2100, UPT ;  /* 0x000021000400788c */ /* 0x000fc6000bf05270 */
[----:B------:R-:W0:Y:S02]  /*0220*/  LDS R10, [R7+-0x200] ;  /* 0xfffe0000070a7984 */ /* 0x000e240000000800 */
[----:B0-----:R-:W-:Y:S02]  /*0230*/  VIADDMNMX R9, R10, R9, R8, PT ;  /* 0x000000090a097246 */ /* 0x001fe40003800108 */
[----:B------:R-:W-:Y:S04]  /*0240*/  LDS R8, [R0+0x2000] ;  /* 0x0020000000087984 */ /* 0x000fe80000000800 */
[----:B------:R-:W-:Y:S04]  /*0250*/  STS [R0], R9 ;  /* 0x0000000900007388 */ /* 0x000fe80000000800 */
[----:B------:R-:W-:Y:S04]  /*0260*/  LDS R11, [R6] ;  /* 0x00000000060b7984 */ /* 0x000fe80000000800 */
[----:B------:R-:W0:Y:S02]  /*0270*/  LDS R10, [R7+-0x200] ;  /* 0xfffe0000070a7984 */ /* 0x000e240000000800 */
[----:B0-----:R-:W-:-:S02]  /*0280*/  VIADDMNMX R11, R10, R11, R8, PT ;  /* 0x0000000b0a0b7246 */ /* 0x001fc40003800108 */
[----:B------:R-:W-:Y:S04]  /*0290*/  LDS R8, [R0+0x80] ;  /* 0x0000800000087984 */ /* 0x000fe80000000800 */
[----:B------:R-:W-:Y:S04]  /*02a0*/  STS [R0+0x2000], R11 ;  /* 0x0020000b00007388 */ /* 0x000fe80000000800 */
[----:B------:R-:W-:Y:S04]  /*02b0*/  LDS R13, [R6+-0x2000] ;  /* 0xffe00000060d7984 */ /* 0x000fe80000000800 */
[----:B------:R-:W0:Y:S02]  /*02c0*/  LDS R10, [R7+-0x180] ;  /* 0xfffe8000070a7984 */ /* 0x000e240000000800 */
[----:B0-----:R-:W-:-:S02]  /*02d0*/  VIADDMNMX R13, R10, R13, R8, PT ;  /* 0x0000000d0a0d7246 */ /* 0x001fc40003800108 */
[----:B------:R-:W-:Y:S04]  /*02e0*/  LDS R8, [R0+0x2080] ;  /* 0x0020800000087984 */ /* 0x000fe80000000800 */
[----:B------:R-:W-:Y:S04]  /*02f0*/  STS [R0+0x80], R13 ;  /* 0x0000800d00007388 */ /* 0x000fe80000000800 */
[----:B------:R-:W-:Y:S04]  /*0300*/  LDS R9, [R6] ;  /* 0x0000000006097984 */ /* 0x000fe80000000800 */
[----:B------:R-:W0:Y:S02]  /*0310*/  LDS R10, [R7+-0x180] ;  /* 0xfffe8000070a7984 */ /* 0x000e240000000800 */
[----:B0-----:R-:W-:-:S05]  /*0320*/  VIADDMNMX R9, R10, R9, R8, PT ;  /* 0x000000090a097246 */ /* 0x001fca0003800108 */
[----:B------:R-:W-:Y:S01]  /*0330*/  STS [R0+0x2080], R9 ;  /* 0x0020800900007388 */ /* 0x000fe20000000800 */
[----:B------:R-:W-:Y:S06]  /*0340*/  BAR.SYNC.DEFER_BLOCKING 0x0 ;  /* 0x0000000000007b1d */ /* 0x000fec0000010000 */
[----:B------:R-:W-:Y:S04]  /*0350*/  LDS R8, [R0] ;  /* 0x0000000000087984 */ /* 0x000fe80000000800 */
[----:B------:R-:W-:Y:S04]  /*0360*/  LDS R11, [R6+-0x1ffc] ;  /* 0xffe00400060b7984 */ /* 0x000fe80000000800 */
[----:B------:R-:W0:Y:S02]  /*0370*/  LDS R10, [R7+-0x100] ;  /* 0xffff0000070a7984 */ /* 0x000e240000000800 */
[----:B0-----:R-:W-:-:S02]  /*0380*/  VIADDMNMX R11, R10, R11, R8, PT ;  /* 0x0000000b0a0b7246 */ /* 0x001fc40003800108 */
[----:B------:R-:W-:Y:S04]  /*0390*/  LDS R8, [R0+0x2000] ;  /* 0x0020000000087984 */ /* 0x000fe80000000800 */
[----:B------:R-:W-:Y:S04]  /*03a0*/  STS [R0], R11 ;  /* 0x0000000b00007388 */ /* 0x000fe80000000800 */
[----:B------:R-:W-:Y:S04]  /*03b0*/  LDS R13, [R6+0x4] ;  /* 0x00000400060d7984 */ /* 0x000fe80000000800 */
        /* <DEDUP_REMOVED lines=9> */
[----:B------:R-:W-:Y:S04]  /*0450*/  LDS R11, [R6+0x4] ;  /* 0x00000400060b7984 */ /* 0x000fe80000000800 */
[----:B------:R-:W0:Y:S02]  /*0460*/  LDS R10, [R7+-0x80] ;  /* 0xffff8000070a7984 */ /* 0x000e240000000800 */
[----:B0-----:R-:W-:-:S05]  /*0470*/  VIADDMNMX R11, R10, R11, R8, PT ;  /* 0x0000000b0a0b7246 */ /* 0x001fca0003800108 */
[----:B------:R-:W-:Y:S01]  /*0480*/  STS [R0+0x2080], R11 ;  /* 0x0020800b00007388 */ /* 0x000fe20000000800 */
[----:B------:R-:W-:Y:S06]  /*0490*/  BAR.SYNC.DEFER_BLOCKING 0x0 ;  /* 0x0000000000007b1d */ /* 0x000fec0000010000 */
[----:B------:R-:W-:Y:S04]  /*04a0*/  LDS R8, [R0] ;  /* 0x0000000000087984 */ /* 0x000fe80000000800 */
[----:B------:R-:W-:Y:S04]  /*04b0*/  LDS R13, [R6+-0x1ff8] ;  /* 0xffe00800060d7984 */ /* 0x000fe80000000800 */
[----:B------:R-:W0:Y:S02]  /*04c0*/  LDS R10, [R7] ;  /* 0x00000000070a7984 */ /* 0x000e240000000800 */
[----:B0-----:R-:W-:-:S02]  /*04d0*/  VIADDMNMX R13, R10, R13, R8, PT ;  /* 0x0000000d0a0d7246 */ /* 0x001fc40003800108 */
[----:B------:R-:W-:Y:S04]  /*04e0*/  LDS R8, [R0+0x2000] ;  /* 0x0020000000087984 */ /* 0x000fe80000000800 */
[----:B------:R-:W-:Y:S04]  /*04f0*/  STS [R0], R13 ;  /* 0x0000000d00007388 */ /* 0x000fe80000000800 */
[----:B------:R-:W-:Y:S04]  /*0500*/  LDS R9, [R6+0x8] ;  /* 0x0000080006097984 */ /* 0x000fe80000000800 */
[----:B------:R-:W0:Y:S02]  /*0510*/  LDS R10, [R7] ;  /* 0x00000000070a7984 */ /* 0x000e240000000800 */
[----:B0-----:R-:W-:-:S02]  /*0520*/  VIADDMNMX R9, R10, R9, R8, PT ;  /* 0x000000090a097246 */ /* 0x001fc40003800108 */
[----:B------:R-:W-:Y:S04]  /*0530*/  LDS R8, [R0+0x80] ;  /* 0x0000800000087984 */ /* 0x000fe80000000800 */
[----:B------:R-:W-:Y:S04]  /*0540*/  STS [R0+0x2000], R9 ;  /* 0x0020000900007388 */ /* 0x000fe80000000800 */
[----:B------:R-:W-:Y:S04]  /*0550*/  LDS R11, [R6+-0x1ff8] ;  /* 0xffe00800060b7984 */ /* 0x000fe80000000800 */
[----:B------:R-:W0:Y:S02]  /*0560*/  LDS R10, [R7+0x80] ;  /* 0x00008000070a7984 */ /* 0x000e240000000800 */
[----:B0-----:R-:W-:-:S02]  /*0570*/  VIADDMNMX R11, R10, R11, R8, PT ;  /* 0x0000000b0a0b7246 */ /* 0x001fc40003800108 */
[----:B------:R-:W-:Y:S04]  /*0580*/  LDS R8, [R0+0x2080] ;  /* 0x0020800000087984 */ /* 0x000fe80000000800 */
[----:B------:R-:W-:Y:S04]  /*0590*/  STS [R0+0x80], R11 ;  /* 0x0000800b00007388 */ /* 0x000fe80000000800 */
[----:B------:R-:W-:Y:S04]  /*05a0*/  LDS R13, [R6+0x8] ;  /* 0x00000800060d7984 */ /* 0x000fe80000000800 */
[----:B------:R-:W0:Y:S02]  /*05b0*/  LDS R10, [R7+0x80] ;  /* 0x00008000070a7984 */ /* 0x000e240000000800 */
[----:B0-----:R-:W-:-:S05]  /*05c0*/  VIADDMNMX R13, R10, R13, R8, PT ;  /* 0x0000000d0a0d7246 */ /* 0x001fca0003800108 */
[----:B------:R-:W-:Y:S01]  /*05d0*/  STS [R0+0x2080], R13 ;  /* 0x0020800d00007388 */ /* 0x000fe20000000800 */
[----:B------:R-:W-:Y:S06]  /*05e0*/  BAR.SYNC.DEFER_BLOCKING 0x0 ;  /* 0x0000000000007b1d */ /* 0x000fec0000010000 */
[----:B------:R-:W-:Y:S04]  /*05f0*/  LDS R8, [R0] ;  /* 0x0000000000087984 */ /* 0x000fe80000000800 */
[----:B------:R-:W-:Y:S04]  /*0600*/  LDS R9, [R6+-0x1ff4] ;  /* 0xffe00c0006097984 */ /* 0x000fe80000000800 */
        /* <DEDUP_REMOVED lines=14> */
[----:B------:R0:W-:Y:S04]  /*06f0*/  LDS R9, [R6+0xc] ;  /* 0x00000c0006097984 */ /* 0x0001e80000000800 */
[----:B------:R1:W2:Y:S01]  /*0700*/  LDS R10, [R7+0x180] ;  /* 0x00018000070a7984 */ /* 0x0002a20000000800 */
[----:B0-----:R-:W-:-:S02]  /*0710*/  VIADD R6, R6, 0x10 ;  /* 0x0000001006067836 */ /* 0x001fc40000000000 */
[----:B-1----:R-:W-:Y:S01]  /*0720*/  VIADD R7, R7, 0x400 ;  /* 0x0000040007077836 */ /* 0x002fe20000000000 */
[----:B--2---:R-:W-:-:S05]  /*0730*/  VIADDMNMX R9, R10, R9, R8, PT ;  /* 0x000000090a097246 */ /* 0x004fca0003800108 */
[----:B------:R1:W-:Y:S01]  /*0740*/  STS [R0+0x2080], R9 ;  /* 0x0020800900007388 */ /* 0x0003e20000000800 */
[----:B------:R-:W-:Y:S06]  /*0750*/  BAR.SYNC.DEFER_BLOCKING 0x0 ;  /* 0x0000000000007b1d */ /* 0x000fec0000010000 */
[----:B------:R-:W-:Y:S05]  /*0760*/  BRA.U UP0, `(.L_x_4) ;  /* 0xfffffff9009c7547 */ /* 0x000fea000b83ffff */
[----:B------:R-:W0:Y:S04]  /*0770*/  LDS R7, [R0] ;  /* 0x0000000000077984 */ /* 0x000e280000000800 */
[----:B-1----:R-:W1:Y:S04]  /*0780*/  LDS R9, [R0+0x2000] ;  /* 0x0020000000097984 */ /* 0x002e680000000800 */
[----:B------:R-:W2:Y:S04]  /*0790*/  LDS R11, [R0+0x80] ;  /* 0x00008000000b7984 */ /* 0x000ea80000000800 */
[----:B------:R-:W3:Y:S04]  /*07a0*/  LDS R13, [R0+0x2080] ;  /* 0x00208000000d7984 */ /* 0x000ee80000000800 */
[----:B0-----:R-:W-:Y:S04]  /*07b0*/  STG.E desc[UR6][R2.64], R7 ;  /* 0x0000000702007986 */ /* 0x001fe8000c101906 */
[----:B-1----:R-:W-:Y:S04]  /*07c0*/  STG.E desc[UR6][R4.64], R9 ;  /* 0x0000000904007986 */ /* 0x002fe8000c101906 */
[----:B--2---:R-:W-:Y:S04]  /*07d0*/  STG.E desc[UR6][R2.64+0x80], R11 ;  /* 0x0000800b02007986 */ /* 0x004fe8000c101906 */
[----:B---3--:R-:W-:Y:S01]  /*07e0*/  STG.E desc[UR6][R4.64+0x80], R13 ;  /* 0x0000800d04007986 */ /* 0x008fe2000c101906 */
[----:B------:R-:W-:Y:S05]  /*07f0*/  EXIT ;  /* 0x000000000000794d */ /* 0x000fea0003800000 */
.L_x_5:
        /* <DEDUP_REMOVED lines=16> */
.L_x_8:


//--------------------- .nv.shared._Z11block_FW_p3Piii --------------------------
	.section	.nv.shared._Z11block_FW_p3Piii,"aw",@nobits
	.sectionflags	@""
	.align	4
.nv.shared._Z11block_FW_p3Piii:
	.zero		50176


//--------------------- .nv.shared.reserved.0     --------------------------
	.section	.nv.shared.reserved.0,"aw",@nobits
	.weak		__nv_reservedSMEM_offset_0_alias
	.size		__nv_reservedSMEM_offset_0_alias, 0, 64
	.other		__nv_reservedSMEM_offset_0_alias,@"STO_CUDA_RESERVED_SHARED STV_DEFAULT"
__nv_reservedSMEM_offset_0_alias:
	.zero		0
	.zero		64


//--------------------- .nv.shared._Z11block_FW_p2Piii --------------------------
	.section	.nv.shared._Z11block_FW_p2Piii,"aw",@nobits
	.sectionflags	@""
	.align	4
.nv.shared._Z11block_FW_p2Piii:
	.zero		50176


//--------------------- .nv.shared._Z11block_FW_p1Piii --------------------------
	.section	.nv.shared._Z11block_FW_p1Piii,"aw",@nobits
	.sectionflags	@""
	.align	4
.nv.shared._Z11block_FW_p1Piii:
	.zero		17408


//--------------------- .nv.constant0._Z11block_FW_p3Piii --------------------------
	.section	.nv.constant0._Z11block_FW_p3Piii,"a",@progbits
	.sectionflags	@""
	.align	4
.nv.constant0._Z11block_FW_p3Piii:
	.zero		912


//--------------------- .nv.constant0._Z11block_FW_p2Piii --------------------------
	.section	.nv.constant0._Z11block_FW_p2Piii,"a",@progbits
	.sectionflags	@""
	.align	4
.nv.constant0._Z11block_FW_p2Piii:
	.zero		912


//--------------------- .nv.constant0._Z11block_FW_p1Piii --------------------------
	.section	.nv.constant0._Z11block_FW_p1Piii,"a",@progbits
	.sectionflags	@""
	.align	4
.nv.constant0._Z11block_FW_p1Piii:
	.zero		912


//--------------------- SYMBOLS --------------------------

	.type		.nv.reservedSmem.offset0,@object
	.size		.nv.reservedSmem.offset0,0x4
	.type		.nv.reservedSmem.cap,@object
	.size		.nv.reservedSmem.cap,0x4
